//
// Generated by NVIDIA NVVM Compiler
//
// Compiler Build ID: CL-36424714
// Cuda compilation tools, release 13.0, V13.0.88
// Based on NVVM 20.0.0
//

.version 9.0
.target sm_100
.address_size 64

	// .globl	colorsKernel

.visible .entry colorsKernel(
	.param .u32 colorsKernel_param_0,
	.param .u64 .ptr .align 1 colorsKernel_param_1,
	.param .u32 colorsKernel_param_2,
	.param .u32 colorsKernel_param_3,
	.param .u64 .ptr .align 1 colorsKernel_param_4,
	.param .u32 colorsKernel_param_5,
	.param .u32 colorsKernel_param_6,
	.param .u64 .ptr .align 1 colorsKernel_param_7,
	.param .u32 colorsKernel_param_8,
	.param .u32 colorsKernel_param_9
)
{
	.reg .pred 	%p<22>;
	.reg .b32 	%r<76>;
	.reg .b64 	%rd<13>;
	.reg .b64 	%fd<69>;

	ld.param.u32 	%r8, [colorsKernel_param_0];
	ld.param.u64 	%rd2, [colorsKernel_param_1];
	ld.param.u32 	%r2, [colorsKernel_param_2];
	ld.param.u32 	%r3, [colorsKernel_param_3];
	ld.param.u64 	%rd3, [colorsKernel_param_4];
	ld.param.u32 	%r4, [colorsKernel_param_5];
	ld.param.u32 	%r5, [colorsKernel_param_6];
	ld.param.u64 	%rd4, [colorsKernel_param_7];
	ld.param.u32 	%r6, [colorsKernel_param_8];
	ld.param.u32 	%r7, [colorsKernel_param_9];
	mov.u32 	%r9, %ctaid.x;
	mov.u32 	%r10, %ntid.x;
	mov.u32 	%r11, %tid.x;
	mad.lo.s32 	%r1, %r9, %r10, %r11;
	setp.ge.s32 	%p1, %r1, %r8;
	@%p1 bra 	$L__BB0_18;
	cvta.to.global.u64 	%rd5, %rd2;
	div.s32 	%r12, %r1, %r3;
	mul.lo.s32 	%r13, %r12, %r3;
	sub.s32 	%r14, %r1, %r13;
	mad.lo.s32 	%r15, %r12, %r2, %r14;
	mul.wide.s32 	%rd6, %r15, 8;
	add.s64 	%rd7, %rd5, %rd6;
	ld.global.f64 	%fd1, [%rd7];
	setp.eq.s32 	%p2, %r7, -1;
	mov.f64 	%fd3, 0d3FF0000000000000;
	@%p2 bra 	$L__BB0_3;
	div.s32 	%r16, %r1, %r6;
	mul.lo.s32 	%r17, %r16, %r6;
	sub.s32 	%r18, %r1, %r17;
	mad.lo.s32 	%r19, %r16, %r7, %r18;
	cvta.to.global.u64 	%rd8, %rd4;
	mul.wide.s32 	%rd9, %r19, 8;
	add.s64 	%rd10, %rd8, %rd9;
	ld.global.f64 	%fd3, [%rd10];
$L__BB0_3:
	div.s32 	%r20, %r1, %r5;
	mul.lo.s32 	%r21, %r20, %r5;
	sub.s32 	%r22, %r1, %r21;
	mad.lo.s32 	%r23, %r20, %r4, %r22;
	cvta.to.global.u64 	%rd11, %rd3;
	mul.wide.s32 	%rd12, %r23, 4;
	add.s64 	%rd1, %rd11, %rd12;
	setp.num.f64 	%p3, %fd1, %fd1;
	@%p3 bra 	$L__BB0_5;
	mul.f64 	%fd5, %fd3, 0d0000000000000000;
	cvt.rni.f64.f64 	%fd6, %fd5;
	cvt.rzi.s32.f64 	%r24, %fd6;
	shl.b32 	%r25, %r24, 16;
	shl.b32 	%r26, %r24, 8;
	or.b32  	%r27, %r26, %r25;
	or.b32  	%r28, %r27, %r24;
	st.global.u32 	[%rd1], %r28;
	bra.uni 	$L__BB0_18;
$L__BB0_5:
	setp.ltu.f64 	%p4, %fd1, 0dBEE4F8B588E368F1;
	setp.geu.f64 	%p5, %fd1, 0d3FF0C152382D7365;
	or.pred  	%p6, %p4, %p5;
	@%p6 bra 	$L__BB0_7;
	mul.f64 	%fd59, %fd1, 0d4008000000000000;
	div.rn.f64 	%fd60, %fd59, 0d400921FB54442D18;
	mul.f64 	%fd61, %fd60, 0d406FE00000000000;
	mul.f64 	%fd62, %fd3, 0d406FE00000000000;
	cvt.rni.f64.f64 	%fd63, %fd62;
	cvt.rzi.s32.f64 	%r69, %fd63;
	shl.b32 	%r70, %r69, 16;
	mul.f64 	%fd64, %fd61, %fd3;
	cvt.rni.f64.f64 	%fd65, %fd64;
	cvt.rzi.s32.f64 	%r71, %fd65;
	shl.b32 	%r72, %r71, 8;
	mul.f64 	%fd66, %fd3, 0d0000000000000000;
	cvt.rni.f64.f64 	%fd67, %fd66;
	cvt.rzi.s32.f64 	%r73, %fd67;
	or.b32  	%r74, %r72, %r73;
	or.b32  	%r75, %r74, %r70;
	st.global.u32 	[%rd1], %r75;
	bra.uni 	$L__BB0_18;
$L__BB0_7:
	setp.ltu.f64 	%p7, %fd1, 0d3FF0C152382D7365;
	setp.geu.f64 	%p8, %fd1, 0d4000C152382D7365;
	or.pred  	%p9, %p7, %p8;
	@%p9 bra 	$L__BB0_9;
	mul.f64 	%fd49, %fd1, 0dC008000000000000;
	div.rn.f64 	%fd50, %fd49, 0d400921FB54442D18;
	add.f64 	%fd51, %fd50, 0d4000000000000000;
	mul.f64 	%fd52, %fd51, 0d406FE00000000000;
	mul.f64 	%fd53, %fd52, %fd3;
	cvt.rni.f64.f64 	%fd54, %fd53;
	cvt.rzi.s32.f64 	%r62, %fd54;
	shl.b32 	%r63, %r62, 16;
	mul.f64 	%fd55, %fd3, 0d406FE00000000000;
	cvt.rni.f64.f64 	%fd56, %fd55;
	cvt.rzi.s32.f64 	%r64, %fd56;
	shl.b32 	%r65, %r64, 8;
	mul.f64 	%fd57, %fd3, 0d0000000000000000;
	cvt.rni.f64.f64 	%fd58, %fd57;
	cvt.rzi.s32.f64 	%r66, %fd58;
	or.b32  	%r67, %r65, %r66;
	or.b32  	%r68, %r67, %r63;
	st.global.u32 	[%rd1], %r68;
	bra.uni 	$L__BB0_18;
$L__BB0_9:
	setp.ltu.f64 	%p10, %fd1, 0d4000C152382D7365;
	setp.geu.f64 	%p11, %fd1, 0d400921FB54442D18;
	or.pred  	%p12, %p10, %p11;
	@%p12 bra 	$L__BB0_11;
	mul.f64 	%fd39, %fd1, 0d4008000000000000;
	div.rn.f64 	%fd40, %fd39, 0d400921FB54442D18;
	add.f64 	%fd41, %fd40, 0dC000000000000000;
	mul.f64 	%fd42, %fd41, 0d406FE00000000000;
	mul.f64 	%fd43, %fd3, 0d0000000000000000;
	cvt.rni.f64.f64 	%fd44, %fd43;
	cvt.rzi.s32.f64 	%r55, %fd44;
	shl.b32 	%r56, %r55, 16;
	mul.f64 	%fd45, %fd3, 0d406FE00000000000;
	cvt.rni.f64.f64 	%fd46, %fd45;
	cvt.rzi.s32.f64 	%r57, %fd46;
	shl.b32 	%r58, %r57, 8;
	mul.f64 	%fd47, %fd42, %fd3;
	cvt.rni.f64.f64 	%fd48, %fd47;
	cvt.rzi.s32.f64 	%r59, %fd48;
	or.b32  	%r60, %r58, %r59;
	or.b32  	%r61, %r60, %r56;
	st.global.u32 	[%rd1], %r61;
	bra.uni 	$L__BB0_18;
$L__BB0_11:
	setp.ltu.f64 	%p13, %fd1, 0d400921FB54442D18;
	setp.geu.f64 	%p14, %fd1, 0d4010C152382D7365;
	or.pred  	%p15, %p13, %p14;
	@%p15 bra 	$L__BB0_13;
	mul.f64 	%fd29, %fd1, 0dC008000000000000;
	div.rn.f64 	%fd30, %fd29, 0d400921FB54442D18;
	add.f64 	%fd31, %fd30, 0d4010000000000000;
	mul.f64 	%fd32, %fd31, 0d406FE00000000000;
	mul.f64 	%fd33, %fd3, 0d0000000000000000;
	cvt.rni.f64.f64 	%fd34, %fd33;
	cvt.rzi.s32.f64 	%r48, %fd34;
	shl.b32 	%r49, %r48, 16;
	mul.f64 	%fd35, %fd32, %fd3;
	cvt.rni.f64.f64 	%fd36, %fd35;
	cvt.rzi.s32.f64 	%r50, %fd36;
	shl.b32 	%r51, %r50, 8;
	mul.f64 	%fd37, %fd3, 0d406FE00000000000;
	cvt.rni.f64.f64 	%fd38, %fd37;
	cvt.rzi.s32.f64 	%r52, %fd38;
	or.b32  	%r53, %r51, %r52;
	or.b32  	%r54, %r53, %r49;
	st.global.u32 	[%rd1], %r54;
	bra.uni 	$L__BB0_18;
$L__BB0_13:
	setp.ltu.f64 	%p16, %fd1, 0d4010C152382D7365;
	setp.geu.f64 	%p17, %fd1, 0d4014F1A6C638D03F;
	or.pred  	%p18, %p16, %p17;
	@%p18 bra 	$L__BB0_15;
	mul.f64 	%fd19, %fd1, 0d4008000000000000;
	div.rn.f64 	%fd20, %fd19, 0d400921FB54442D18;
	add.f64 	%fd21, %fd20, 0dC010000000000000;
	mul.f64 	%fd22, %fd21, 0d406FE00000000000;
	mul.f64 	%fd23, %fd22, %fd3;
	cvt.rni.f64.f64 	%fd24, %fd23;
	cvt.rzi.s32.f64 	%r41, %fd24;
	shl.b32 	%r42, %r41, 16;
	mul.f64 	%fd25, %fd3, 0d0000000000000000;
	cvt.rni.f64.f64 	%fd26, %fd25;
	cvt.rzi.s32.f64 	%r43, %fd26;
	shl.b32 	%r44, %r43, 8;
	mul.f64 	%fd27, %fd3, 0d406FE00000000000;
	cvt.rni.f64.f64 	%fd28, %fd27;
	cvt.rzi.s32.f64 	%r45, %fd28;
	or.b32  	%r46, %r44, %r45;
	or.b32  	%r47, %r46, %r42;
	st.global.u32 	[%rd1], %r47;
	bra.uni 	$L__BB0_18;
$L__BB0_15:
	setp.ltu.f64 	%p19, %fd1, 0d4014F1A6C638D03F;
	setp.gtu.f64 	%p20, %fd1, 0d401921FDF35ADE34;
	or.pred  	%p21, %p19, %p20;
	@%p21 bra 	$L__BB0_17;
	mul.f64 	%fd9, %fd1, 0dC008000000000000;
	div.rn.f64 	%fd10, %fd9, 0d400921FB54442D18;
	add.f64 	%fd11, %fd10, 0d4018000000000000;
	mul.f64 	%fd12, %fd11, 0d406FE00000000000;
	mul.f64 	%fd13, %fd3, 0d406FE00000000000;
	cvt.rni.f64.f64 	%fd14, %fd13;
	cvt.rzi.s32.f64 	%r34, %fd14;
	shl.b32 	%r35, %r34, 16;
	mul.f64 	%fd15, %fd3, 0d0000000000000000;
	cvt.rni.f64.f64 	%fd16, %fd15;
	cvt.rzi.s32.f64 	%r36, %fd16;
	shl.b32 	%r37, %r36, 8;
	mul.f64 	%fd17, %fd12, %fd3;
	cvt.rni.f64.f64 	%fd18, %fd17;
	cvt.rzi.s32.f64 	%r38, %fd18;
	or.b32  	%r39, %r37, %r38;
	or.b32  	%r40, %r39, %r35;
	st.global.u32 	[%rd1], %r40;
	bra.uni 	$L__BB0_18;
$L__BB0_17:
	mul.f64 	%fd7, %fd3, 0d0000000000000000;
	cvt.rni.f64.f64 	%fd8, %fd7;
	cvt.rzi.s32.f64 	%r29, %fd8;
	shl.b32 	%r30, %r29, 16;
	shl.b32 	%r31, %r29, 8;
	or.b32  	%r32, %r31, %r30;
	or.b32  	%r33, %r32, %r29;
	st.global.u32 	[%rd1], %r33;
$L__BB0_18:
	ret;

}


// ===== COMPILED SASS (sm_100) =====

	.target	sm_100

	.elftype	@"ET_EXEC"


//--------------------- .note.nv.tkinfo           --------------------------
	.section	.note.nv.tkinfo,"",@"SHT_NOTE"
	.sectionflags	@"SHF_NOTE_NV_TKINFO"
	.tkinfo
        /*0018*/ 	.word	0x00000002
        /*0030*/ 	.string	""
        /*0030*/ 	.string	"ptxas"
        /*0030*/ 	.string	"Cuda compilation tools, release 13.0, V13.0.88"
        /*0030*/ 	.string	"Build cuda_13.0.r13.0/compiler.36424714_0"
        /*0030*/ 	.string	"-arch sm_100 -m 64 "



//--------------------- .note.nv.cuinfo           --------------------------
	.section	.note.nv.cuinfo,"",@"SHT_NOTE"
	.sectionflags	@"SHF_NOTE_NV_CUINFO"
        /*0018*/ 	.short	0x0002
        /*001a*/ 	.short	0x0064
        /*001c*/ 	.short	0x0082
	.zero		2


//--------------------- .nv.info                  --------------------------
	.section	.nv.info,"",@"SHT_CUDA_INFO"
	.align	4


	//----- nvinfo : EIATTR_REGCOUNT
	.align		4
        /*0000*/ 	.byte	0x04, 0x2f
        /*0002*/ 	.short	(.L_1 - .L_0)
	.align		4
.L_0:
        /*0004*/ 	.word	index@(colorsKernel)
        /*0008*/ 	.word	0x0000001c


	//----- nvinfo : EIATTR_FRAME_SIZE
	.align		4
.L_1:
        /*000c*/ 	.byte	0x04, 0x11
        /*000e*/ 	.short	(.L_3 - .L_2)
	.align		4
.L_2:
        /*0010*/ 	.word	index@($__internal_0_$__cuda_sm20_div_rn_f64_full)
        /*0014*/ 	.word	0x00000000


	//----- nvinfo : EIATTR_FRAME_SIZE
	.align		4
.L_3:
        /*0018*/ 	.byte	0x04, 0x11
        /*001a*/ 	.short	(.L_5 - .L_4)
	.align		4
.L_4:
        /*001c*/ 	.word	index@(colorsKernel)
        /*0020*/ 	.word	0x00000000


	//----- nvinfo : EIATTR_MIN_STACK_SIZE
	.align		4
.L_5:
        /*0024*/ 	.byte	0x04, 0x12
        /*0026*/ 	.short	(.L_7 - .L_6)
	.align		4
.L_6:
        /*0028*/ 	.word	index@(colorsKernel)
        /*002c*/ 	.word	0x00000000
.L_7:


//--------------------- .nv.compat                --------------------------
	.section	.nv.compat,"",@"SHT_CUDA_COMPAT_INFO"
	.align	4
        /*0000*/ 	.byte	0x02, 0x09, 0x00, 0x00, 0x02, 0x02, 0x01, 0x00, 0x02, 0x05, 0x05, 0x00, 0x03, 0x07, 0x01, 0x01
        /*0010*/ 	.byte	0x02, 0x03, 0x00, 0x00, 0x02, 0x06, 0x01, 0x00, 0x04, 0x0b, 0x08, 0x00, 0x01, 0x00, 0x00, 0x00
        /*0020*/ 	.byte	0x00, 0x00, 0x00, 0x00


//--------------------- .nv.info.colorsKernel     --------------------------
	.section	.nv.info.colorsKernel,"",@"SHT_CUDA_INFO"
	.sectionflags	@""
	.align	4


	//----- nvinfo : EIATTR_CUDA_API_VERSION
	.align		4
        /*0000*/ 	.byte	0x04, 0x37
        /*0002*/ 	.short	(.L_9 - .L_8)
.L_8:
        /*0004*/ 	.word	0x00000082


	//----- nvinfo : EIATTR_KPARAM_INFO
	.align		4
.L_9:
        /*0008*/ 	.byte	0x04, 0x17
        /*000a*/ 	.short	(.L_11 - .L_10)
.L_10:
        /*000c*/ 	.word	0x00000000
        /*0010*/ 	.short	0x0009
        /*0012*/ 	.short	0x0034
        /*0014*/ 	.byte	0x00, 0xf0, 0x11, 0x00


	//----- nvinfo : EIATTR_KPARAM_INFO
	.align		4
.L_11:
        /*0018*/ 	.byte	0x04, 0x17
        /*001a*/ 	.short	(.L_13 - .L_12)
.L_12:
        /*001c*/ 	.word	0x00000000
        /*0020*/ 	.short	0x0008
        /*0022*/ 	.short	0x0030
        /*0024*/ 	.byte	0x00, 0xf0, 0x11, 0x00


	//----- nvinfo : EIATTR_KPARAM_INFO
	.align		4
.L_13:
        /*0028*/ 	.byte	0x04, 0x17
        /*002a*/ 	.short	(.L_15 - .L_14)
.L_14:
        /*002c*/ 	.word	0x00000000
        /*0030*/ 	.short	0x0007
        /*0032*/ 	.short	0x0028
        /*0034*/ 	.byte	0x00, 0xf5, 0x21, 0x00


	//----- nvinfo : EIATTR_KPARAM_INFO
	.align		4
.L_15:
        /*0038*/ 	.byte	0x04, 0x17
        /*003a*/ 	.short	(.L_17 - .L_16)
.L_16:
        /*003c*/ 	.word	0x00000000
        /*0040*/ 	.short	0x0006
        /*0042*/ 	.short	0x0024
        /*0044*/ 	.byte	0x00, 0xf0, 0x11, 0x00


	//----- nvinfo : EIATTR_KPARAM_INFO
	.align		4
.L_17:
        /*0048*/ 	.byte	0x04, 0x17
        /*004a*/ 	.short	(.L_19 - .L_18)
.L_18:
        /*004c*/ 	.word	0x00000000
        /*0050*/ 	.short	0x0005
        /*0052*/ 	.short	0x0020
        /*0054*/ 	.byte	0x00, 0xf0, 0x11, 0x00


	//----- nvinfo : EIATTR_KPARAM_INFO
	.align		4
.L_19:
        /*0058*/ 	.byte	0x04, 0x17
        /*005a*/ 	.short	(.L_21 - .L_20)
.L_20:
        /*005c*/ 	.word	0x00000000
        /*0060*/ 	.short	0x0004
        /*0062*/ 	.short	0x0018
        /*0064*/ 	.byte	0x00, 0xf5, 0x21, 0x00


	//----- nvinfo : EIATTR_KPARAM_INFO
	.align		4
.L_21:
        /*0068*/ 	.byte	0x04, 0x17
        /*006a*/ 	.short	(.L_23 - .L_22)
.L_22:
        /*006c*/ 	.word	0x00000000
        /*0070*/ 	.short	0x0003
        /*0072*/ 	.short	0x0014
        /*0074*/ 	.byte	0x00, 0xf0, 0x11, 0x00


	//----- nvinfo : EIATTR_KPARAM_INFO
	.align		4
.L_23:
        /*0078*/ 	.byte	0x04, 0x17
        /*007a*/ 	.short	(.L_25 - .L_24)
.L_24:
        /*007c*/ 	.word	0x00000000
        /*0080*/ 	.short	0x0002
        /*0082*/ 	.short	0x0010
        /*0084*/ 	.byte	0x00, 0xf0, 0x11, 0x00


	//----- nvinfo : EIATTR_KPARAM_INFO
	.align		4
.L_25:
        /*0088*/ 	.byte	0x04, 0x17
        /*008a*/ 	.short	(.L_27 - .L_26)
.L_26:
        /*008c*/ 	.word	0x00000000
        /*0090*/ 	.short	0x0001
        /*0092*/ 	.short	0x0008
        /*0094*/ 	.byte	0x00, 0xf5, 0x21, 0x00


	//----- nvinfo : EIATTR_KPARAM_INFO
	.align		4
.L_27:
        /*0098*/ 	.byte	0x04, 0x17
        /*009a*/ 	.short	(.L_29 - .L_28)
.L_28:
        /*009c*/ 	.word	0x00000000
        /*00a0*/ 	.short	0x0000
        /*00a2*/ 	.short	0x0000
        /*00a4*/ 	.byte	0x00, 0xf0, 0x11, 0x00


	//----- nvinfo : EIATTR_SPARSE_MMA_MASK
	.align		4
.L_29:
        /*00a8*/ 	.byte	0x03, 0x50
        /*00aa*/ 	.short	0x0000


	//----- nvinfo : EIATTR_MAXREG_COUNT
	.align		4
        /*00ac*/ 	.byte	0x03, 0x1b
        /*00ae*/ 	.short	0x00ff


	//----- nvinfo : EIATTR_MERCURY_ISA_VERSION
	.align		4
        /*00b0*/ 	.byte	0x03, 0x5f
        /*00b2*/ 	.short	0x0101


	//----- nvinfo : EIATTR_VRC_CTA_INIT_COUNT
	.align		4
        /*00b4*/ 	.byte	0x02, 0x4a
	.zero		1
	.zero		1


	//----- nvinfo : EIATTR_EXIT_INSTR_OFFSETS
	.align		4
        /*00b8*/ 	.byte	0x04, 0x1c
        /*00ba*/ 	.short	(.L_31 - .L_30)


	//   ....[0]....
.L_30:
        /*00bc*/ 	.word	0x00000070


	//   ....[1]....
        /*00c0*/ 	.word	0x00000710


	//   ....[2]....
        /*00c4*/ 	.word	0x00000a10


	//   ....[3]....
        /*00c8*/ 	.word	0x00000cc0


	//   ....[4]....
        /*00cc*/ 	.word	0x00000f50


	//   ....[5]....
        /*00d0*/ 	.word	0x000011e0


	//   ....[6]....
        /*00d4*/ 	.word	0x00001470


	//   ....[7]....
        /*00d8*/ 	.word	0x00001700


	//   ....[8]....
        /*00dc*/ 	.word	0x00001770


	//----- nvinfo : EIATTR_CRS_STACK_SIZE
	.align		4
.L_31:
        /*00e0*/ 	.byte	0x04, 0x1e
        /*00e2*/ 	.short	(.L_33 - .L_32)
.L_32:
        /*00e4*/ 	.word	0x00000000


	//----- nvinfo : EIATTR_CBANK_PARAM_SIZE
	.align		4
.L_33:
        /*00e8*/ 	.byte	0x03, 0x19
        /*00ea*/ 	.short	0x0038


	//----- nvinfo : EIATTR_PARAM_CBANK
	.align		4
        /*00ec*/ 	.byte	0x04, 0x0a
        /*00ee*/ 	.short	(.L_35 - .L_34)
	.align		4
.L_34:
        /*00f0*/ 	.word	index@(.nv.constant0.colorsKernel)
        /*00f4*/ 	.short	0x0380
        /*00f6*/ 	.short	0x0038


	//----- nvinfo : EIATTR_SW_WAR
	.align		4
.L_35:
        /*00f8*/ 	.byte	0x04, 0x36
        /*00fa*/ 	.short	(.L_37 - .L_36)
.L_36:
        /*00fc*/ 	.word	0x00000008
.L_37:


//--------------------- .nv.callgraph             --------------------------
	.section	.nv.callgraph,"",@"SHT_CUDA_CALLGRAPH"
	.align	4
	.sectionentsize	8
	.align		4
        /*0000*/ 	.word	0x00000000
	.align		4
        /*0004*/ 	.word	0xffffffff
	.align		4
        /*0008*/ 	.word	0x00000000
	.align		4
        /*000c*/ 	.word	0xfffffffe
	.align		4
        /*0010*/ 	.word	0x00000000
	.align		4
        /*0014*/ 	.word	0xfffffffd
	.align		4
        /*0018*/ 	.word	0x00000000
	.align		4
        /*001c*/ 	.word	0xfffffffc


//--------------------- .text.colorsKernel        --------------------------
	.section	.text.colorsKernel,"ax",@progbits
	.align	128
        .global         colorsKernel
        .type           colorsKernel,@function
        .size           colorsKernel,(.L_x_25 - colorsKernel)
        .other          colorsKernel,@"STO_CUDA_ENTRY STV_DEFAULT"
colorsKernel:
.text.colorsKernel:
[----:B------:R-:W-:Y:S01]  /*0000*/  LDC R1, c[0x0][0x37c] ;  /* 0x0000df00ff017b82 */ /* 0x000fe20000000800 */
[----:B------:R-:W0:Y:S07]  /*0010*/  S2R R3, SR_TID.X ;  /* 0x0000000000037919 */ /* 0x000e2e0000002100 */
[----:B------:R-:W0:Y:S01]  /*0020*/  S2UR UR4, SR_CTAID.X ;  /* 0x00000000000479c3 */ /* 0x000e220000002500 */
[----:B------:R-:W1:Y:S07]  /*0030*/  LDCU UR5, c[0x0][0x380] ;  /* 0x00007000ff0577ac */ /* 0x000e6e0008000800 */
[----:B------:R-:W0:Y:S02]  /*0040*/  LDC R0, c[0x0][0x360] ;  /* 0x0000d800ff007b82 */ /* 0x000e240000000800 */
[----:B0-----:R-:W-:-:S05]  /*0050*/  IMAD R0, R0, UR4, R3 ;  /* 0x0000000400007c24 */ /* 0x001fca000f8e0203 */
[----:B-1----:R-:W-:-:S13]  /*0060*/  ISETP.GE.AND P0, PT, R0, UR5, PT ;  /* 0x0000000500007c0c */ /* 0x002fda000bf06270 */
[----:B------:R-:W-:Y:S05]  /*0070*/  @P0 EXIT ;  /* 0x000000000000094d */ /* 0x000fea0003800000 */
[----:B------:R-:W0:Y:S01]  /*0080*/  LDC R7, c[0x0][0x394] ;  /* 0x0000e500ff077b82 */ /* 0x000e220000000800 */
[----:B------:R-:W-:Y:S01]  /*0090*/  IABS R4, R0 ;  /* 0x0000000000047213 */ /* 0x000fe20000000000 */
[----:B------:R-:W1:Y:S01]  /*00a0*/  LDCU UR6, c[0x0][0x390] ;  /* 0x00007200ff0677ac */ /* 0x000e620008000800 */
[----:B------:R-:W2:Y:S01]  /*00b0*/  LDCU.64 UR4, c[0x0][0x358] ;  /* 0x00006b00ff0477ac */ /* 0x000ea20008000a00 */
[----:B0-----:R-:W-:-:S04]  /*00c0*/  IABS R6, R7 ;  /* 0x0000000700067213 */ /* 0x001fc80000000000 */
[----:B------:R-:W0:Y:S08]  /*00d0*/  I2F.RP R5, R6 ;  /* 0x0000000600057306 */ /* 0x000e300000209400 */
[----:B0-----:R-:W0:Y:S02]  /*00e0*/  MUFU.RCP R5, R5 ;  /* 0x0000000500057308 */ /* 0x001e240000001000 */
[----:B0-----:R-:W-:-:S06]  /*00f0*/  VIADD R2, R5, 0xffffffe ;  /* 0x0ffffffe05027836 */ /* 0x001fcc0000000000 */
[----:B------:R0:W3:Y:S02]  /*0100*/  F2I.FTZ.U32.TRUNC.NTZ R3, R2 ;  /* 0x0000000200037305 */ /* 0x0000e4000021f000 */
[----:B0-----:R-:W-:Y:S02]  /*0110*/  IMAD.MOV.U32 R2, RZ, RZ, RZ ;  /* 0x000000ffff027224 */ /* 0x001fe400078e00ff */
[----:B---3--:R-:W-:-:S04]  /*0120*/  IMAD.MOV R9, RZ, RZ, -R3 ;  /* 0x000000ffff097224 */ /* 0x008fc800078e0a03 */
[----:B------:R-:W-:-:S04]  /*0130*/  IMAD R9, R9, R6, RZ ;  /* 0x0000000609097224 */ /* 0x000fc800078e02ff */
[----:B------:R-:W-:Y:S01]  /*0140*/  IMAD.HI.U32 R3, R3, R9, R2 ;  /* 0x0000000903037227 */ /* 0x000fe200078e0002 */
[----:B------:R-:W-:-:S04]  /*0150*/  LOP3.LUT R2, R0, R7, RZ, 0x3c, !PT ;  /* 0x0000000700027212 */ /* 0x000fc800078e3cff */
[----:B------:R-:W-:Y:S01]  /*0160*/  ISETP.GE.AND P2, PT, R2, RZ, PT ;  /* 0x000000ff0200720c */ /* 0x000fe20003f46270 */
[----:B------:R-:W-:-:S05]  /*0170*/  IMAD.HI.U32 R3, R3, R4, RZ ;  /* 0x0000000403037227 */ /* 0x000fca00078e00ff */
[----:B------:R-:W-:-:S05]  /*0180*/  IADD3 R5, PT, PT, -R3, RZ, RZ ;  /* 0x000000ff03057210 */ /* 0x000fca0007ffe1ff */
[----:B------:R-:W-:-:S05]  /*0190*/  IMAD R5, R6, R5, R4 ;  /* 0x0000000506057224 */ /* 0x000fca00078e0204 */
[----:B------:R-:W-:-:S13]  /*01a0*/  ISETP.GT.U32.AND P1, PT, R6, R5, PT ;  /* 0x000000050600720c */ /* 0x000fda0003f24070 */
[----:B------:R-:W-:Y:S02]  /*01b0*/  @!P1 IMAD.IADD R5, R5, 0x1, -R6 ;  /* 0x0000000105059824 */ /* 0x000fe400078e0a06 */
[----:B------:R-:W-:Y:S01]  /*01c0*/  @!P1 VIADD R3, R3, 0x1 ;  /* 0x0000000103039836 */ /* 0x000fe20000000000 */
[----:B------:R-:W-:Y:S02]  /*01d0*/  ISETP.NE.AND P1, PT, R7, RZ, PT ;  /* 0x000000ff0700720c */ /* 0x000fe40003f25270 */
[----:B------:R-:W-:-:S13]  /*01e0*/  ISETP.GE.U32.AND P0, PT, R5, R6, PT ;  /* 0x000000060500720c */ /* 0x000fda0003f06070 */
[----:B------:R-:W-:-:S05]  /*01f0*/  @P0 VIADD R3, R3, 0x1 ;  /* 0x0000000103030836 */ /* 0x000fca0000000000 */
[----:B------:R-:W-:Y:S02]  /*0200*/  MOV R5, R3 ;  /* 0x0000000300057202 */ /* 0x000fe40000000f00 */
[----:B------:R-:W0:Y:S03]  /*0210*/  LDC.64 R2, c[0x0][0x388] ;  /* 0x0000e200ff027b82 */ /* 0x000e260000000a00 */
[----:B------:R-:W-:Y:S01]  /*0220*/  @!P2 IMAD.MOV R5, RZ, RZ, -R5 ;  /* 0x000000ffff05a224 */ /* 0x000fe200078e0a05 */
[----:B------:R-:W-:-:S05]  /*0230*/  @!P1 LOP3.LUT R5, RZ, R7, RZ, 0x33, !PT ;  /* 0x00000007ff059212 */ /* 0x000fca00078e33ff */
[----:B------:R-:W-:-:S04]  /*0240*/  IMAD.MOV R6, RZ, RZ, -R5 ;  /* 0x000000ffff067224 */ /* 0x000fc800078e0a05 */
[----:B------:R-:W-:-:S04]  /*0250*/  IMAD R6, R7, R6, R0 ;  /* 0x0000000607067224 */ /* 0x000fc800078e0200 */
[----:B-1----:R-:W-:Y:S01]  /*0260*/  IMAD R5, R5, UR6, R6 ;  /* 0x0000000605057c24 */ /* 0x002fe2000f8e0206 */
[----:B------:R-:W1:Y:S03]  /*0270*/  LDCU UR6, c[0x0][0x3b4] ;  /* 0x00007680ff0677ac */ /* 0x000e660008000800 */
[----:B0-----:R-:W-:Y:S02]  /*0280*/  IMAD.WIDE R2, R5, 0x8, R2 ;  /* 0x0000000805027825 */ /* 0x001fe400078e0202 */
[----:B------:R-:W0:Y:S04]  /*0290*/  LDC R5, c[0x0][0x3a4] ;  /* 0x0000e900ff057b82 */ /* 0x000e280000000800 */
[----:B--2---:R-:W2:Y:S01]  /*02a0*/  LDG.E.64 R2, desc[UR4][R2.64] ;  /* 0x0000000402027981 */ /* 0x004ea2000c1e1b00 */
[----:B-1----:R-:W-:Y:S01]  /*02b0*/  UISETP.NE.AND UP0, UPT, UR6, -0x1, UPT ;  /* 0xffffffff0600788c */ /* 0x002fe2000bf05270 */
[----:B0-----:R-:W-:-:S02]  /*02c0*/  IABS R10, R5 ;  /* 0x00000005000a7213 */ /* 0x001fc40000000000 */
[----:B------:R-:W-:Y:S02]  /*02d0*/  ISETP.NE.AND P0, PT, R5, RZ, PT ;  /* 0x000000ff0500720c */ /* 0x000fe40003f05270 */
[----:B------:R-:W0:Y:S08]  /*02e0*/  I2F.RP R9, R10 ;  /* 0x0000000a00097306 */ /* 0x000e300000209400 */
[----:B0-----:R-:W0:Y:S02]  /*02f0*/  MUFU.RCP R9, R9 ;  /* 0x0000000900097308 */ /* 0x001e240000001000 */
[----:B0-----:R-:W-:-:S06]  /*0300*/  VIADD R6, R9, 0xffffffe ;  /* 0x0ffffffe09067836 */ /* 0x001fcc0000000000 */
[----:B------:R0:W1:Y:S02]  /*0310*/  F2I.FTZ.U32.TRUNC.NTZ R7, R6 ;  /* 0x0000000600077305 */ /* 0x000064000021f000 */
[----:B0-----:R-:W-:Y:S01]  /*0320*/  IMAD.MOV.U32 R6, RZ, RZ, RZ ;  /* 0x000000ffff067224 */ /* 0x001fe200078e00ff */
[----:B-1----:R-:W-:-:S05]  /*0330*/  IADD3 R11, PT, PT, RZ, -R7, RZ ;  /* 0x80000007ff0b7210 */ /* 0x002fca0007ffe0ff */
[----:B------:R-:W-:-:S04]  /*0340*/  IMAD R11, R11, R10, RZ ;  /* 0x0000000a0b0b7224 */ /* 0x000fc800078e02ff */
[----:B------:R-:W-:Y:S01]  /*0350*/  IMAD.HI.U32 R7, R7, R11, R6 ;  /* 0x0000000b07077227 */ /* 0x000fe200078e0006 */
[----:B------:R-:W-:-:S04]  /*0360*/  LOP3.LUT R6, R0, R5, RZ, 0x3c, !PT ;  /* 0x0000000500067212 */ /* 0x000fc800078e3cff */
[----:B------:R-:W-:Y:S01]  /*0370*/  ISETP.GE.AND P2, PT, R6, RZ, PT ;  /* 0x000000ff0600720c */ /* 0x000fe20003f46270 */
[----:B------:R-:W-:-:S04]  /*0380*/  IMAD.HI.U32 R8, R7, R4, RZ ;  /* 0x0000000407087227 */ /* 0x000fc800078e00ff */
[----:B------:R-:W-:Y:S02]  /*0390*/  IMAD.MOV R7, RZ, RZ, -R8 ;  /* 0x000000ffff077224 */ /* 0x000fe400078e0a08 */
[----:B------:R-:W-:Y:S02]  /*03a0*/  IMAD.MOV.U32 R6, RZ, RZ, 0x0 ;  /* 0x00000000ff067424 */ /* 0x000fe400078e00ff */
[----:B------:R-:W-:-:S05]  /*03b0*/  IMAD R7, R10, R7, R4 ;  /* 0x000000070a077224 */ /* 0x000fca00078e0204 */
[----:B------:R-:W-:-:S13]  /*03c0*/  ISETP.GT.U32.AND P4, PT, R10, R7, PT ;  /* 0x000000070a00720c */ /* 0x000fda0003f84070 */
[----:B------:R-:W-:Y:S01]  /*03d0*/  @!P4 IMAD.IADD R7, R7, 0x1, -R10 ;  /* 0x000000010707c824 */ /* 0x000fe200078e0a0a */
[----:B------:R-:W-:-:S04]  /*03e0*/  @!P4 IADD3 R8, PT, PT, R8, 0x1, RZ ;  /* 0x000000010808c810 */ /* 0x000fc80007ffe0ff */
[----:B------:R-:W-:Y:S01]  /*03f0*/  ISETP.GE.U32.AND P3, PT, R7, R10, PT ;  /* 0x0000000a0700720c */ /* 0x000fe20003f66070 */
[----:B------:R-:W-:-:S12]  /*0400*/  IMAD.MOV.U32 R7, RZ, RZ, 0x3ff00000 ;  /* 0x3ff00000ff077424 */ /* 0x000fd800078e00ff */
[----:B------:R-:W-:Y:S01]  /*0410*/  @P3 VIADD R8, R8, 0x1 ;  /* 0x0000000108083836 */ /* 0x000fe20000000000 */
[----:B--2---:R-:W-:Y:S01]  /*0420*/  DSETP.NAN.AND P1, PT, R2, R2, PT ;  /* 0x000000020200722a */ /* 0x004fe20003f28000 */
[----:B------:R-:W-:-:S13]  /*0430*/  BRA.U !UP0, `(.L_x_0) ;  /* 0x0000000108787547 */ /* 0x000fda000b800000 */
[----:B------:R-:W0:Y:S02]  /*0440*/  LDC R13, c[0x0][0x3b0] ;  /* 0x0000ec00ff0d7b82 */ /* 0x000e240000000800 */
[----:B0-----:R-:W-:-:S04]  /*0450*/  IABS R11, R13 ;  /* 0x0000000d000b7213 */ /* 0x001fc80000000000 */
[----:B------:R-:W0:Y:S08]  /*0460*/  I2F.RP R9, R11 ;  /* 0x0000000b00097306 */ /* 0x000e300000209400 */
[----:B0-----:R-:W0:Y:S02]  /*0470*/  MUFU.RCP R9, R9 ;  /* 0x0000000900097308 */ /* 0x001e240000001000 */
[----:B0-----:R-:W-:-:S06]  /*0480*/  IADD3 R6, PT, PT, R9, 0xffffffe, RZ ;  /* 0x0ffffffe09067810 */ /* 0x001fcc0007ffe0ff */
[----:B------:R0:W1:Y:S02]  /*0490*/  F2I.FTZ.U32.TRUNC.NTZ R7, R6 ;  /* 0x0000000600077305 */ /* 0x000064000021f000 */
[----:B0-----:R-:W-:Y:S02]  /*04a0*/  IMAD.MOV.U32 R6, RZ, RZ, RZ ;  /* 0x000000ffff067224 */ /* 0x001fe400078e00ff */
[----:B-1----:R-:W-:-:S04]  /*04b0*/  IMAD.MOV R10, RZ, RZ, -R7 ;  /* 0x000000ffff0a7224 */ /* 0x002fc800078e0a07 */
[----:B------:R-:W-:-:S04]  /*04c0*/  IMAD R15, R10, R11, RZ ;  /* 0x0000000b0a0f7224 */ /* 0x000fc800078e02ff */
[----:B------:R-:W-:-:S06]  /*04d0*/  IMAD.HI.U32 R7, R7, R15, R6 ;  /* 0x0000000f07077227 */ /* 0x000fcc00078e0006 */
[----:B------:R-:W-:-:S04]  /*04e0*/  IMAD.HI.U32 R7, R7, R4, RZ ;  /* 0x0000000407077227 */ /* 0x000fc800078e00ff */
[----:B------:R-:W-:-:S04]  /*04f0*/  IMAD.MOV R10, RZ, RZ, -R7 ;  /* 0x000000ffff0a7224 */ /* 0x000fc800078e0a07 */
[----:B------:R-:W-:-:S05]  /*0500*/  IMAD R4, R11, R10, R4 ;  /* 0x0000000a0b047224 */ /* 0x000fca00078e0204 */
[----:B------:R-:W-:-:S13]  /*0510*/  ISETP.GT.U32.AND P5, PT, R11, R4, PT ;  /* 0x000000040b00720c */ /* 0x000fda0003fa4070 */
[-C--:B------:R-:W-:Y:S01]  /*0520*/  @!P5 IADD3 R4, PT, PT, R4, -R11.reuse, RZ ;  /* 0x8000000b0404d210 */ /* 0x080fe20007ffe0ff */
[----:B------:R-:W-:Y:S01]  /*0530*/  @!P5 VIADD R7, R7, 0x1 ;  /* 0x000000010707d836 */ /* 0x000fe20000000000 */
[----:B------:R-:W-:Y:S02]  /*0540*/  ISETP.NE.AND P5, PT, R13, RZ, PT ;  /* 0x000000ff0d00720c */ /* 0x000fe40003fa5270 */
[----:B------:R-:W-:Y:S02]  /*0550*/  ISETP.GE.U32.AND P3, PT, R4, R11, PT ;  /* 0x0000000b0400720c */ /* 0x000fe40003f66070 */
[----:B------:R-:W-:-:S04]  /*0560*/  LOP3.LUT R4, R0, R13, RZ, 0x3c, !PT ;  /* 0x0000000d00047212 */ /* 0x000fc800078e3cff */
[----:B------:R-:W-:-:S07]  /*0570*/  ISETP.GE.AND P4, PT, R4, RZ, PT ;  /* 0x000000ff0400720c */ /* 0x000fce0003f86270 */
[----:B------:R-:W-:-:S04]  /*0580*/  @P3 VIADD R7, R7, 0x1 ;  /* 0x0000000107073836 */ /* 0x000fc80000000000 */
[----:B------:R-:W-:Y:S02]  /*0590*/  IMAD.MOV.U32 R4, RZ, RZ, R7 ;  /* 0x000000ffff047224 */ /* 0x000fe400078e0007 */
[----:B------:R-:W0:Y:S03]  /*05a0*/  LDC.64 R6, c[0x0][0x3a8] ;  /* 0x0000ea00ff067b82 */ /* 0x000e260000000a00 */
[----:B------:R-:W-:Y:S02]  /*05b0*/  @!P4 IADD3 R4, PT, PT, -R4, RZ, RZ ;  /* 0x000000ff0404c210 */ /* 0x000fe40007ffe1ff */
[----:B------:R-:W-:-:S05]  /*05c0*/  @!P5 LOP3.LUT R4, RZ, R13, RZ, 0x33, !PT ;  /* 0x0000000dff04d212 */ /* 0x000fca00078e33ff */
[----:B------:R-:W-:-:S04]  /*05d0*/  IMAD.MOV R9, RZ, RZ, -R4 ;  /* 0x000000ffff097224 */ /* 0x000fc800078e0a04 */
[----:B------:R-:W-:-:S04]  /*05e0*/  IMAD R9, R13, R9, R0 ;  /* 0x000000090d097224 */ /* 0x000fc800078e0200 */
[----:B------:R-:W-:-:S04]  /*05f0*/  IMAD R9, R4, UR6, R9 ;  /* 0x0000000604097c24 */ /* 0x000fc8000f8e0209 */
[----:B0-----:R-:W-:-:S06]  /*0600*/  IMAD.WIDE R6, R9, 0x8, R6 ;  /* 0x0000000809067825 */ /* 0x001fcc00078e0206 */
[----:B------:R-:W5:Y:S02]  /*0610*/  LDG.E.64 R6, desc[UR4][R6.64] ;  /* 0x0000000406067981 */ /* 0x000f64000c1e1b00 */
.L_x_0:
[----:B------:R-:W-:Y:S01]  /*0620*/  IMAD.MOV.U32 R4, RZ, RZ, R8 ;  /* 0x000000ffff047224 */ /* 0x000fe200078e0008 */
[----:B-----5:R-:W-:Y:S01]  /*0630*/  @P1 DMUL R8, RZ, R6 ;  /* 0x00000006ff081228 */ /* 0x020fe20000000000 */
[----:B------:R-:W0:Y:S01]  /*0640*/  LDC.64 R10, c[0x0][0x398] ;  /* 0x0000e600ff0a7b82 */ /* 0x000e220000000a00 */
[----:B------:R-:W1:Y:S01]  /*0650*/  LDCU UR6, c[0x0][0x3a0] ;  /* 0x00007400ff0677ac */ /* 0x000e620008000800 */
[----:B------:R-:W-:Y:S01]  /*0660*/  @!P2 IMAD.MOV R4, RZ, RZ, -R4 ;  /* 0x000000ffff04a224 */ /* 0x000fe200078e0a04 */
[----:B------:R-:W-:-:S04]  /*0670*/  @!P0 LOP3.LUT R4, RZ, R5, RZ, 0x33, !PT ;  /* 0x00000005ff048212 */ /* 0x000fc800078e33ff */
[----:B------:R-:W-:Y:S02]  /*0680*/  IADD3 R12, PT, PT, -R4, RZ, RZ ;  /* 0x000000ff040c7210 */ /* 0x000fe40007ffe1ff */
[----:B------:R-:W2:Y:S03]  /*0690*/  @P1 F2I.F64 R8, R8 ;  /* 0x0000000800081311 */ /* 0x000ea60000301100 */
[----:B------:R-:W-:-:S04]  /*06a0*/  IMAD R5, R5, R12, R0 ;  /* 0x0000000c05057224 */ /* 0x000fc800078e0200 */
[----:B-1----:R-:W-:Y:S02]  /*06b0*/  IMAD R5, R4, UR6, R5 ;  /* 0x0000000604057c24 */ /* 0x002fe4000f8e0205 */
[C---:B--2---:R-:W-:Y:S02]  /*06c0*/  @P1 IMAD.U32 R13, R8.reuse, 0x10000, RZ ;  /* 0x00010000080d1824 */ /* 0x044fe400078e00ff */
[----:B------:R-:W-:Y:S02]  /*06d0*/  @P1 IMAD.SHL.U32 R0, R8, 0x100, RZ ;  /* 0x0000010008001824 */ /* 0x000fe400078e00ff */
[----:B0-----:R-:W-:-:S03]  /*06e0*/  IMAD.WIDE R4, R5, 0x4, R10 ;  /* 0x0000000405047825 */ /* 0x001fc600078e020a */
[----:B------:R-:W-:-:S05]  /*06f0*/  @P1 LOP3.LUT R13, R8, R0, R13, 0xfe, !PT ;  /* 0x00000000080d1212 */ /* 0x000fca00078efe0d */
[----:B------:R0:W-:Y:S01]  /*0700*/  @P1 STG.E desc[UR4][R4.64], R13 ;  /* 0x0000000d04001986 */ /* 0x0001e2000c101904 */
[----:B------:R-:W-:Y:S05]  /*0710*/  @P1 EXIT ;  /* 0x000000000000194d */ /* 0x000fea0003800000 */
[----:B------:R-:W-:Y:S01]  /*0720*/  UMOV UR8, 0x382d7365 ;  /* 0x382d736500087882 */ /* 0x000fe20000000000 */
[----:B------:R-:W-:Y:S01]  /*0730*/  UMOV UR9, 0x3ff0c152 ;  /* 0x3ff0c15200097882 */ /* 0x000fe20000000000 */
[----:B------:R-:W-:Y:S01]  /*0740*/  UMOV UR6, 0x88e368f1 ;  /* 0x88e368f100067882 */ /* 0x000fe20000000000 */
[----:B------:R-:W-:Y:S01]  /*0750*/  DSETP.GEU.AND P0, PT, R2, UR8, PT ;  /* 0x0000000802007e2a */ /* 0x000fe2000bf0e000 */
[----:B------:R-:W-:Y:S01]  /*0760*/  UMOV UR7, 0x3ee4f8b5 ;  /* 0x3ee4f8b500077882 */ /* 0x000fe20000000000 */
[----:B0-----:R-:W-:-:S04]  /*0770*/  IMAD.MOV.U32 R13, RZ, RZ, 0x400921fb ;  /* 0x400921fbff0d7424 */ /* 0x001fc800078e00ff */
[----:B------:R-:W-:Y:S01]  /*0780*/  DSETP.LTU.OR P0, PT, R2, -UR6, P0 ;  /* 0x8000000602007e2a */ /* 0x000fe20008709400 */
[----:B------:R-:W-:-:S13]  /*0790*/  UMOV UR6, 0x54442d18 ;  /* 0x54442d1800067882 */ /* 0x000fda0000000000 */
[----:B------:R-:W-:Y:S05]  /*07a0*/  @P0 BRA `(.L_x_1) ;  /* 0x00000000009c0947 */ /* 0x000fea0003800000 */
[----:B------:R-:W0:Y:S01]  /*07b0*/  MUFU.RCP64H R9, 3.1415920257568359375 ;  /* 0x400921fb00097908 */ /* 0x000e220000001800 */
[----:B------:R-:W-:Y:S01]  /*07c0*/  MOV R14, 0x54442d18 ;  /* 0x54442d18000e7802 */ /* 0x000fe20000000f00 */
[----:B------:R-:W-:Y:S01]  /*07d0*/  IMAD.MOV.U32 R15, RZ, RZ, 0x400921fb ;  /* 0x400921fbff0f7424 */ /* 0x000fe200078e00ff */
[----:B------:R-:W-:Y:S01]  /*07e0*/  UMOV UR10, 0x0 ;  /* 0x00000000000a7882 */ /* 0x000fe20000000000 */
[----:B------:R-:W-:Y:S01]  /*07f0*/  IMAD.MOV.U32 R8, RZ, RZ, 0x1 ;  /* 0x00000001ff087424 */ /* 0x000fe200078e00ff */
[----:B------:R-:W-:Y:S01]  /*0800*/  UMOV UR11, 0x3ff00000 ;  /* 0x3ff00000000b7882 */ /* 0x000fe20000000000 */
[----:B------:R-:W-:Y:S01]  /*0810*/  DMUL R16, R2, 3 ;  /* 0x4008000002107828 */ /* 0x000fe20000000000 */
[----:B------:R-:W-:Y:S09]  /*0820*/  BSSY.RECONVERGENT B0, `(.L_x_2) ;  /* 0x0000013000007945 */ /* 0x000ff20003800200 */
[----:B------:R-:W-:Y:S01]  /*0830*/  FSETP.GEU.AND P1, PT, |R17|, 6.5827683646048100446e-37, PT ;  /* 0x036000001100780b */ /* 0x000fe20003f2e200 */
[----:B0-----:R-:W-:-:S08]  /*0840*/  DFMA R10, R8, -R14, UR10 ;  /* 0x0000000a080a7e2b */ /* 0x001fd0000800080e */
[----:B------:R-:W-:-:S08]  /*0850*/  DFMA R10, R10, R10, R10 ;  /* 0x0000000a0a0a722b */ /* 0x000fd0000000000a */
[----:B------:R-:W-:-:S08]  /*0860*/  DFMA R10, R8, R10, R8 ;  /* 0x0000000a080a722b */ /* 0x000fd00000000008 */
[----:B------:R-:W-:-:S08]  /*0870*/  DFMA R8, R10, -R14, 1 ;  /* 0x3ff000000a08742b */ /* 0x000fd0000000080e */
[----:B------:R-:W-:-:S08]  /*0880*/  DFMA R8, R10, R8, R10 ;  /* 0x000000080a08722b */ /* 0x000fd0000000000a */
[----:B------:R-:W-:-:S08]  /*0890*/  DMUL R2, R16, R8 ;  /* 0x0000000810027228 */ /* 0x000fd00000000000 */
[----:B------:R-:W-:-:S08]  /*08a0*/  DFMA R10, R2, -R14, R16 ;  /* 0x8000000e020a722b */ /* 0x000fd00000000010 */
[----:B------:R-:W-:-:S10]  /*08b0*/  DFMA R2, R8, R10, R2 ;  /* 0x0000000a0802722b */ /* 0x000fd40000000002 */
[----:B------:R-:W-:-:S05]  /*08c0*/  FFMA R0, RZ, 2.1426990032196044922, R3 ;  /* 0x400921fbff007823 */ /* 0x000fca0000000003 */
[----:B------:R-:W-:-:S13]  /*08d0*/  FSETP.GT.AND P0, PT, |R0|, 1.469367938527859385e-39, PT ;  /* 0x001000000000780b */ /* 0x000fda0003f04200 */
[----:B------:R-:W-:Y:S05]  /*08e0*/  @P0 BRA P1, `(.L_x_3) ;  /* 0x0000000000180947 */ /* 0x000fea0000800000 */
[----:B------:R-:W-:Y:S01]  /*08f0*/  IMAD.MOV.U32 R10, RZ, RZ, R16 ;  /* 0x000000ffff0a7224 */ /* 0x000fe200078e0010 */
[----:B------:R-:W-:Y:S02]  /*0900*/  MOV R11, R17 ;  /* 0x00000011000b7202 */ /* 0x000fe40000000f00 */
[----:B------:R-:W-:-:S07]  /*0910*/  MOV R0, 0x930 ;  /* 0x0000093000007802 */ /* 0x000fce0000000f00 */
[----:B------:R-:W-:Y:S05]  /*0920*/  CALL.REL.NOINC `($__internal_0_$__cuda_sm20_div_rn_f64_full) ;  /* 0x0000000c00947944 */ /* 0x000fea0003c00000 */
[----:B------:R-:W-:Y:S02]  /*0930*/  IMAD.MOV.U32 R2, RZ, RZ, R14 ;  /* 0x000000ffff027224 */ /* 0x000fe400078e000e */
[----:B------:R-:W-:-:S07]  /*0940*/  IMAD.MOV.U32 R3, RZ, RZ, R15 ;  /* 0x000000ffff037224 */ /* 0x000fce00078e000f */
.L_x_3:
[----:B------:R-:W-:Y:S05]  /*0950*/  BSYNC.RECONVERGENT B0 ;  /* 0x0000000000007941 */ /* 0x000fea0003800200 */
.L_x_2:
[----:B------:R-:W-:Y:S02]  /*0960*/  DMUL R2, R2, 255 ;  /* 0x406fe00002027828 */ /* 0x000fe40000000000 */
[----:B------:R-:W-:-:S06]  /*0970*/  DMUL R8, R6, 255 ;  /* 0x406fe00006087828 */ /* 0x000fcc0000000000 */
[-C--:B------:R-:W-:Y:S02]  /*0980*/  DMUL R2, R2, R6.reuse ;  /* 0x0000000602027228 */ /* 0x080fe40000000000 */
[----:B------:R-:W-:Y:S02]  /*0990*/  DMUL R6, RZ, R6 ;  /* 0x00000006ff067228 */ /* 0x000fe40000000000 */
[----:B------:R-:W0:Y:S08]  /*09a0*/  F2I.F64 R8, R8 ;  /* 0x0000000800087311 */ /* 0x000e300000301100 */
[----:B------:R-:W1:Y:S01]  /*09b0*/  F2I.F64 R2, R2 ;  /* 0x0000000200027311 */ /* 0x000e620000301100 */
[----:B0-----:R-:W-:-:S07]  /*09c0*/  IMAD.U32 R0, R8, 0x10000, RZ ;  /* 0x0001000008007824 */ /* 0x001fce00078e00ff */
[----:B------:R-:W0:Y:S01]  /*09d0*/  F2I.F64 R6, R6 ;  /* 0x0000000600067311 */ /* 0x000e220000301100 */
[----:B-1----:R-:W-:-:S04]  /*09e0*/  SHF.L.U32 R11, R2, 0x8, RZ ;  /* 0x00000008020b7819 */ /* 0x002fc800000006ff */
[----:B0-----:R-:W-:-:S05]  /*09f0*/  LOP3.LUT R11, R0, R11, R6, 0xfe, !PT ;  /* 0x0000000b000b7212 */ /* 0x001fca00078efe06 */
[----:B------:R-:W-:Y:S01]  /*0a00*/  STG.E desc[UR4][R4.64], R11 ;  /* 0x0000000b04007986 */ /* 0x000fe2000c101904 */
[----:B------:R-:W-:Y:S05]  /*0a10*/  EXIT ;  /* 0x000000000000794d */ /* 0x000fea0003800000 */
.L_x_1:
[----:B------:R-:W-:Y:S02]  /*0a20*/  IMAD.MOV.U32 R8, RZ, RZ, 0x382d7365 ;  /* 0x382d7365ff087424 */ /* 0x000fe400078e00ff */
[----:B------:R-:W-:-:S06]  /*0a30*/  IMAD.MOV.U32 R9, RZ, RZ, 0x4000c152 ;  /* 0x4000c152ff097424 */ /* 0x000fcc00078e00ff */
[----:B------:R-:W-:-:S06]  /*0a40*/  DSETP.GEU.AND P0, PT, R2, R8, PT ;  /* 0x000000080200722a */ /* 0x000fcc0003f0e000 */
[----:B------:R-:W-:-:S14]  /*0a50*/  DSETP.LTU.OR P0, PT, R2, UR8, P0 ;  /* 0x0000000802007e2a */ /* 0x000fdc0008709400 */
[----:B------:R-:W-:Y:S05]  /*0a60*/  @P0 BRA `(.L_x_4) ;  /* 0x0000000000980947 */ /* 0x000fea0003800000 */
[----:B------:R-:W0:Y:S01]  /*0a70*/  MUFU.RCP64H R11, 3.1415920257568359375 ;  /* 0x400921fb000b7908 */ /* 0x000e220000001800 */
[----:B------:R-:W-:Y:S01]  /*0a80*/  IMAD.MOV.U32 R16, RZ, RZ, 0x54442d18 ;  /* 0x54442d18ff107424 */ /* 0x000fe200078e00ff */
[----:B------:R-:W-:Y:S01]  /*0a90*/  MOV R17, 0x400921fb ;  /* 0x400921fb00117802 */ /* 0x000fe20000000f00 */
[----:B------:R-:W-:Y:S01]  /*0aa0*/  IMAD.MOV.U32 R10, RZ, RZ, 0x1 ;  /* 0x00000001ff0a7424 */ /* 0x000fe200078e00ff */
[----:B------:R-:W-:Y:S01]  /*0ab0*/  DMUL R14, R2, -3 ;  /* 0xc0080000020e7828 */ /* 0x000fe20000000000 */
[----:B------:R-:W-:Y:S09]  /*0ac0*/  BSSY.RECONVERGENT B0, `(.L_x_5) ;  /* 0x0000013000007945 */ /* 0x000ff20003800200 */
[----:B------:R-:W-:Y:S01]  /*0ad0*/  FSETP.GEU.AND P1, PT, |R15|, 6.5827683646048100446e-37, PT ;  /* 0x036000000f00780b */ /* 0x000fe20003f2e200 */
[----:B0-----:R-:W-:-:S08]  /*0ae0*/  DFMA R8, R10, -R16, 1 ;  /* 0x3ff000000a08742b */ /* 0x001fd00000000810 */
        /* <DEDUP_REMOVED lines=11> */
[----:B------:R-:W-:Y:S01]  /*0ba0*/  MOV R0, 0xbd0 ;  /* 0x00000bd000007802 */ /* 0x000fe20000000f00 */
[----:B------:R-:W-:-:S07]  /*0bb0*/  IMAD.MOV.U32 R11, RZ, RZ, R15 ;  /* 0x000000ffff0b7224 */ /* 0x000fce00078e000f */
[----:B------:R-:W-:Y:S05]  /*0bc0*/  CALL.REL.NOINC `($__internal_0_$__cuda_sm20_div_rn_f64_full) ;  /* 0x0000000800ec7944 */ /* 0x000fea0003c00000 */
[----:B------:R-:W-:Y:S01]  /*0bd0*/  MOV R2, R14 ;  /* 0x0000000e00027202 */ /* 0x000fe20000000f00 */
[----:B------:R-:W-:-:S07]  /*0be0*/  IMAD.MOV.U32 R3, RZ, RZ, R15 ;  /* 0x000000ffff037224 */ /* 0x000fce00078e000f */
.L_x_6:
[----:B------:R-:W-:Y:S05]  /*0bf0*/  BSYNC.RECONVERGENT B0 ;  /* 0x0000000000007941 */ /* 0x000fea0003800200 */
.L_x_5:
[----:B------:R-:W-:Y:S02]  /*0c00*/  DADD R2, R2, 2 ;  /* 0x4000000002027429 */ /* 0x000fe40000000000 */
[----:B------:R-:W-:-:S06]  /*0c10*/  DMUL R8, R6, 255 ;  /* 0x406fe00006087828 */ /* 0x000fcc0000000000 */
[----:B------:R-:W-:-:S04]  /*0c20*/  DMUL R2, R2, 255 ;  /* 0x406fe00002027828 */ /* 0x000fc80000000000 */
[----:B------:R-:W0:Y:S04]  /*0c30*/  F2I.F64 R8, R8 ;  /* 0x0000000800087311 */ /* 0x000e280000301100 */
[-C--:B------:R-:W-:Y:S02]  /*0c40*/  DMUL R2, R2, R6.reuse ;  /* 0x0000000602027228 */ /* 0x080fe40000000000 */
[----:B------:R-:W-:-:S08]  /*0c50*/  DMUL R6, RZ, R6 ;  /* 0x00000006ff067228 */ /* 0x000fd00000000000 */
[----:B------:R-:W1:Y:S01]  /*0c60*/  F2I.F64 R2, R2 ;  /* 0x0000000200027311 */ /* 0x000e620000301100 */
[----:B0-----:R-:W-:-:S07]  /*0c70*/  IMAD.SHL.U32 R11, R8, 0x100, RZ ;  /* 0x00000100080b7824 */ /* 0x001fce00078e00ff */
[----:B------:R-:W0:Y:S01]  /*0c80*/  F2I.F64 R6, R6 ;  /* 0x0000000600067311 */ /* 0x000e220000301100 */
[----:B-1----:R-:W-:-:S05]  /*0c90*/  IMAD.U32 R0, R2, 0x10000, RZ ;  /* 0x0001000002007824 */ /* 0x002fca00078e00ff */
[----:B0-----:R-:W-:-:S05]  /*0ca0*/  LOP3.LUT R11, R0, R11, R6, 0xfe, !PT ;  /* 0x0000000b000b7212 */ /* 0x001fca00078efe06 */
[----:B------:R-:W-:Y:S01]  /*0cb0*/  STG.E desc[UR4][R4.64], R11 ;  /* 0x0000000b04007986 */ /* 0x000fe2000c101904 */
[----:B------:R-:W-:Y:S05]  /*0cc0*/  EXIT ;  /* 0x000000000000794d */ /* 0x000fea0003800000 */
.L_x_4:
[----:B------:R-:W-:Y:S01]  /*0cd0*/  MOV R10, 0x54442d18 ;  /* 0x54442d18000a7802 */ /* 0x000fe20000000f00 */
[----:B------:R-:W-:-:S06]  /*0ce0*/  IMAD.MOV.U32 R11, RZ, RZ, 0x400921fb ;  /* 0x400921fbff0b7424 */ /* 0x000fcc00078e00ff */
[----:B------:R-:W-:-:S06]  /*0cf0*/  DSETP.GEU.AND P0, PT, R2, R10, PT ;  /* 0x0000000a0200722a */ /* 0x000fcc0003f0e000 */
[----:B------:R-:W-:-:S14]  /*0d00*/  DSETP.LTU.OR P0, PT, R2, R8, P0 ;  /* 0x000000080200722a */ /* 0x000fdc0000709400 */
[----:B------:R-:W-:Y:S05]  /*0d10*/  @P0 BRA `(.L_x_7) ;  /* 0x0000000000900947 */ /* 0x000fea0003800000 */
[----:B------:R-:W0:Y:S01]  /*0d20*/  MUFU.RCP64H R9, 3.1415920257568359375 ;  /* 0x400921fb00097908 */ /* 0x000e220000001800 */
[----:B------:R-:W-:Y:S01]  /*0d30*/  IMAD.MOV.U32 R14, RZ, RZ, 0x54442d18 ;  /* 0x54442d18ff0e7424 */ /* 0x000fe200078e00ff */
[----:B------:R-:W-:Y:S01]  /*0d40*/  MOV R8, 0x1 ;  /* 0x0000000100087802 */ /* 0x000fe20000000f00 */
[----:B------:R-:W-:Y:S01]  /*0d50*/  IMAD.MOV.U32 R15, RZ, RZ, 0x400921fb ;  /* 0x400921fbff0f7424 */ /* 0x000fe200078e00ff */
[----:B------:R-:W-:Y:S05]  /*0d60*/  BSSY.RECONVERGENT B0, `(.L_x_8) ;  /* 0x0000012000007945 */ /* 0x000fea0003800200 */
[----:B0-----:R-:W-:-:S08]  /*0d70*/  DFMA R10, R8, -R14, 1 ;  /* 0x3ff00000080a742b */ /* 0x001fd0000000080e */
[----:B------:R-:W-:-:S08]  /*0d80*/  DFMA R10, R10, R10, R10 ;  /* 0x0000000a0a0a722b */ /* 0x000fd0000000000a */
[----:B------:R-:W-:Y:S02]  /*0d90*/  DFMA R8, R8, R10, R8 ;  /* 0x0000000a0808722b */ /* 0x000fe40000000008 */
[----:B------:R-:W-:-:S06]  /*0da0*/  DMUL R10, R2, 3 ;  /* 0x40080000020a7828 */ /* 0x000fcc0000000000 */
[----:B------:R-:W-:-:S04]  /*0db0*/  DFMA R16, R8, -R14, 1 ;  /* 0x3ff000000810742b */ /* 0x000fc8000000080e */
[----:B------:R-:W-:-:S04]  /*0dc0*/  FSETP.GEU.AND P1, PT, |R11|, 6.5827683646048100446e-37, PT ;  /* 0x036000000b00780b */ /* 0x000fc80003f2e200 */
[----:B------:R-:W-:-:S08]  /*0dd0*/  DFMA R16, R8, R16, R8 ;  /* 0x000000100810722b */ /* 0x000fd00000000008 */
[----:B------:R-:W-:-:S08]  /*0de0*/  DMUL R2, R16, R10 ;  /* 0x0000000a10027228 */ /* 0x000fd00000000000 */
[----:B------:R-:W-:-:S08]  /*0df0*/  DFMA R8, R2, -R14, R10 ;  /* 0x8000000e0208722b */ /* 0x000fd0000000000a */
[----:B------:R-:W-:-:S10]  /*0e00*/  DFMA R2, R16, R8, R2 ;  /* 0x000000081002722b */ /* 0x000fd40000000002 */
[----:B------:R-:W-:-:S05]  /*0e10*/  FFMA R0, RZ, 2.1426990032196044922, R3 ;  /* 0x400921fbff007823 */ /* 0x000fca0000000003 */
[----:B------:R-:W-:-:S13]  /*0e20*/  FSETP.GT.AND P0, PT, |R0|, 1.469367938527859385e-39, PT ;  /* 0x001000000000780b */ /* 0x000fda0003f04200 */
[----:B------:R-:W-:Y:S05]  /*0e30*/  @P0 BRA P1, `(.L_x_9) ;  /* 0x0000000000100947 */ /* 0x000fea0000800000 */
[----:B------:R-:W-:-:S07]  /*0e40*/  MOV R0, 0xe60 ;  /* 0x00000e6000007802 */ /* 0x000fce0000000f00 */
[----:B------:R-:W-:Y:S05]  /*0e50*/  CALL.REL.NOINC `($__internal_0_$__cuda_sm20_div_rn_f64_full) ;  /* 0x0000000800487944 */ /* 0x000fea0003c00000 */
[----:B------:R-:W-:Y:S02]  /*0e60*/  IMAD.MOV.U32 R2, RZ, RZ, R14 ;  /* 0x000000ffff027224 */ /* 0x000fe400078e000e */
[----:B------:R-:W-:-:S07]  /*0e70*/  IMAD.MOV.U32 R3, RZ, RZ, R15 ;  /* 0x000000ffff037224 */ /* 0x000fce00078e000f */
.L_x_9:
[----:B------:R-:W-:Y:S05]  /*0e80*/  BSYNC.RECONVERGENT B0 ;  /* 0x0000000000007941 */ /* 0x000fea0003800200 */
.L_x_8:
[----:B------:R-:W-:Y:S02]  /*0e90*/  DADD R2, R2, -2 ;  /* 0xc000000002027429 */ /* 0x000fe40000000000 */
[----:B------:R-:W-:Y:S02]  /*0ea0*/  DMUL R8, RZ, R6 ;  /* 0x00000006ff087228 */ /* 0x000fe40000000000 */
[----:B------:R-:W-:-:S04]  /*0eb0*/  DMUL R10, R6, 255 ;  /* 0x406fe000060a7828 */ /* 0x000fc80000000000 */
[----:B------:R-:W-:-:S04]  /*0ec0*/  DMUL R2, R2, 255 ;  /* 0x406fe00002027828 */ /* 0x000fc80000000000 */
[----:B------:R-:W0:Y:S04]  /*0ed0*/  F2I.F64 R8, R8 ;  /* 0x0000000800087311 */ /* 0x000e280000301100 */
[----:B------:R-:W-:-:S04]  /*0ee0*/  DMUL R2, R2, R6 ;  /* 0x0000000602027228 */ /* 0x000fc80000000000 */
[----:B------:R-:W1:Y:S01]  /*0ef0*/  F2I.F64 R10, R10 ;  /* 0x0000000a000a7311 */ /* 0x000e620000301100 */
[----:B0-----:R-:W-:-:S07]  /*0f00*/  IMAD.U32 R7, R8, 0x10000, RZ ;  /* 0x0001000008077824 */ /* 0x001fce00078e00ff */
[----:B------:R-:W0:Y:S01]  /*0f10*/  F2I.F64 R2, R2 ;  /* 0x0000000200027311 */ /* 0x000e220000301100 */
[----:B-1----:R-:W-:-:S04]  /*0f20*/  SHF.L.U32 R0, R10, 0x8, RZ ;  /* 0x000000080a007819 */ /* 0x002fc800000006ff */
[----:B0-----:R-:W-:-:S05]  /*0f30*/  LOP3.LUT R7, R7, R0, R2, 0xfe, !PT ;  /* 0x0000000007077212 */ /* 0x001fca00078efe02 */
[----:B------:R-:W-:Y:S01]  /*0f40*/  STG.E desc[UR4][R4.64], R7 ;  /* 0x0000000704007986 */ /* 0x000fe2000c101904 */
[----:B------:R-:W-:Y:S05]  /*0f50*/  EXIT ;  /* 0x000000000000794d */ /* 0x000fea0003800000 */
.L_x_7:
[----:B------:R-:W-:Y:S02]  /*0f60*/  IMAD.MOV.U32 R8, RZ, RZ, 0x382d7365 ;  /* 0x382d7365ff087424 */ /* 0x000fe400078e00ff */
        /* <DEDUP_REMOVED lines=12> */
[----:B------:R-:W-:-:S06]  /*1030*/  DMUL R10, R2, -3 ;  /* 0xc0080000020a7828 */ /* 0x000fcc0000000000 */
        /* <DEDUP_REMOVED lines=13> */
.L_x_12:
[----:B------:R-:W-:Y:S05]  /*1110*/  BSYNC.RECONVERGENT B0 ;  /* 0x0000000000007941 */ /* 0x000fea0003800200 */
.L_x_11:
[----:B------:R-:W-:Y:S02]  /*1120*/  DADD R2, R2, 4 ;  /* 0x4010000002027429 */ /* 0x000fe40000000000 */
[----:B------:R-:W-:-:S06]  /*1130*/  DMUL R8, RZ, R6 ;  /* 0x00000006ff087228 */ /* 0x000fcc0000000000 */
[----:B------:R-:W-:-:S04]  /*1140*/  DMUL R2, R2, 255 ;  /* 0x406fe00002027828 */ /* 0x000fc80000000000 */
[----:B------:R-:W0:Y:S04]  /*1150*/  F2I.F64 R8, R8 ;  /* 0x0000000800087311 */ /* 0x000e280000301100 */
[----:B------:R-:W-:Y:S02]  /*1160*/  DMUL R2, R2, R6 ;  /* 0x0000000602027228 */ /* 0x000fe40000000000 */
[----:B------:R-:W-:-:S08]  /*1170*/  DMUL R6, R6, 255 ;  /* 0x406fe00006067828 */ /* 0x000fd00000000000 */
[----:B------:R-:W1:Y:S01]  /*1180*/  F2I.F64 R2, R2 ;  /* 0x0000000200027311 */ /* 0x000e620000301100 */
[----:B0-----:R-:W-:-:S07]  /*1190*/  SHF.L.U32 R11, R8, 0x10, RZ ;  /* 0x00000010080b7819 */ /* 0x001fce00000006ff */
[----:B------:R-:W0:Y:S01]  /*11a0*/  F2I.F64 R6, R6 ;  /* 0x0000000600067311 */ /* 0x000e220000301100 */
[----:B-1----:R-:W-:-:S05]  /*11b0*/  IMAD.SHL.U32 R0, R2, 0x100, RZ ;  /* 0x0000010002007824 */ /* 0x002fca00078e00ff */
[----:B0-----:R-:W-:-:S05]  /*11c0*/  LOP3.LUT R11, R11, R0, R6, 0xfe, !PT ;  /* 0x000000000b0b7212 */ /* 0x001fca00078efe06 */
[----:B------:R-:W-:Y:S01]  /*11d0*/  STG.E desc[UR4][R4.64], R11 ;  /* 0x0000000b04007986 */ /* 0x000fe2000c101904 */
[----:B------:R-:W-:Y:S05]  /*11e0*/  EXIT ;  /* 0x000000000000794d */ /* 0x000fea0003800000 */
.L_x_10:
[----:B------:R-:W-:Y:S02]  /*11f0*/  IMAD.MOV.U32 R10, RZ, RZ, -0x39c72fc1 ;  /* 0xc638d03fff0a7424 */ /* 0x000fe400078e00ff */
[----:B------:R-:W-:-:S06]  /*1200*/  IMAD.MOV.U32 R11, RZ, RZ, 0x4014f1a6 ;  /* 0x4014f1a6ff0b7424 */ /* 0x000fcc00078e00ff */
[----:B------:R-:W-:-:S06]  /*1210*/  DSETP.GEU.AND P0, PT, R2, R10, PT ;  /* 0x0000000a0200722a */ /* 0x000fcc0003f0e000 */
[----:B------:R-:W-:-:S14]  /*1220*/  DSETP.LTU.OR P0, PT, R2, R8, P0 ;  /* 0x000000080200722a */ /* 0x000fdc0000709400 */
[----:B------:R-:W-:Y:S05]  /*1230*/  @P0 BRA `(.L_x_13) ;  /* 0x0000000000900947 */ /* 0x000fea0003800000 */
[----:B------:R-:W0:Y:S01]  /*1240*/  MUFU.RCP64H R9, 3.1415920257568359375 ;  /* 0x400921fb00097908 */ /* 0x000e220000001800 */
[----:B------:R-:W-:Y:S01]  /*1250*/  MOV R14, 0x54442d18 ;  /* 0x54442d18000e7802 */ /* 0x000fe20000000f00 */
[----:B------:R-:W-:Y:S01]  /*1260*/  IMAD.MOV.U32 R15, RZ, RZ, 0x400921fb ;  /* 0x400921fbff0f7424 */ /* 0x000fe200078e00ff */
[----:B------:R-:W-:Y:S01]  /*1270*/  BSSY.RECONVERGENT B0, `(.L_x_14) ;  /* 0x0000013000007945 */ /* 0x000fe20003800200 */
[----:B------:R-:W-:-:S06]  /*1280*/  IMAD.MOV.U32 R8, RZ, RZ, 0x1 ;  /* 0x00000001ff087424 */ /* 0x000fcc00078e00ff */
        /* <DEDUP_REMOVED lines=15> */
[----:B------:R-:W-:Y:S01]  /*1380*/  IMAD.MOV.U32 R2, RZ, RZ, R14 ;  /* 0x000000ffff027224 */ /* 0x000fe200078e000e */
[----:B------:R-:W-:-:S07]  /*1390*/  MOV R3, R15 ;  /* 0x0000000f00037202 */ /* 0x000fce0000000f00 */
.L_x_15:
[----:B------:R-:W-:Y:S05]  /*13a0*/  BSYNC.RECONVERGENT B0 ;  /* 0x0000000000007941 */ /* 0x000fea0003800200 */
.L_x_14:
[----:B------:R-:W-:Y:S02]  /*13b0*/  DADD R2, R2, -4 ;  /* 0xc010000002027429 */ /* 0x000fe40000000000 */
[----:B------:R-:W-:-:S06]  /*13c0*/  DMUL R8, RZ, R6 ;  /* 0x00000006ff087228 */ /* 0x000fcc0000000000 */
[----:B------:R-:W-:-:S04]  /*13d0*/  DMUL R2, R2, 255 ;  /* 0x406fe00002027828 */ /* 0x000fc80000000000 */
[----:B------:R-:W0:Y:S04]  /*13e0*/  F2I.F64 R8, R8 ;  /* 0x0000000800087311 */ /* 0x000e280000301100 */
[----:B------:R-:W-:Y:S02]  /*13f0*/  DMUL R2, R2, R6 ;  /* 0x0000000602027228 */ /* 0x000fe40000000000 */
[----:B------:R-:W-:-:S08]  /*1400*/  DMUL R6, R6, 255 ;  /* 0x406fe00006067828 */ /* 0x000fd00000000000 */
[----:B------:R-:W1:Y:S01]  /*1410*/  F2I.F64 R2, R2 ;  /* 0x0000000200027311 */ /* 0x000e620000301100 */
[----:B0-----:R-:W-:-:S07]  /*1420*/  IMAD.SHL.U32 R11, R8, 0x100, RZ ;  /* 0x00000100080b7824 */ /* 0x001fce00078e00ff */
[----:B------:R-:W0:Y:S01]  /*1430*/  F2I.F64 R6, R6 ;  /* 0x0000000600067311 */ /* 0x000e220000301100 */
[----:B-1----:R-:W-:-:S05]  /*1440*/  IMAD.U32 R0, R2, 0x10000, RZ ;  /* 0x0001000002007824 */ /* 0x002fca00078e00ff */
[----:B0-----:R-:W-:-:S05]  /*1450*/  LOP3.LUT R11, R0, R11, R6, 0xfe, !PT ;  /* 0x0000000b000b7212 */ /* 0x001fca00078efe06 */
[----:B------:R-:W-:Y:S01]  /*1460*/  STG.E desc[UR4][R4.64], R11 ;  /* 0x0000000b04007986 */ /* 0x000fe2000c101904 */
[----:B------:R-:W-:Y:S05]  /*1470*/  EXIT ;  /* 0x000000000000794d */ /* 0x000fea0003800000 */
.L_x_13:
[----:B------:R-:W-:Y:S01]  /*1480*/  UMOV UR10, 0xf35ade34 ;  /* 0xf35ade34000a7882 */ /* 0x000fe20000000000 */
[----:B------:R-:W-:Y:S02]  /*1490*/  UMOV UR11, 0x401921fd ;  /* 0x401921fd000b7882 */ /* 0x000fe40000000000 */
[----:B------:R-:W-:-:S06]  /*14a0*/  DSETP.GTU.AND P0, PT, R2, UR10, PT ;  /* 0x0000000a02007e2a */ /* 0x000fcc000bf0c000 */
        /* <DEDUP_REMOVED lines=24> */
.L_x_18:
[----:B------:R-:W-:Y:S05]  /*1630*/  BSYNC.RECONVERGENT B0 ;  /* 0x0000000000007941 */ /* 0x000fea0003800200 */
.L_x_17:
[----:B------:R-:W-:Y:S02]  /*1640*/  DADD R2, R2, 6 ;  /* 0x4018000002027429 */ /* 0x000fe40000000000 */
[----:B------:R-:W-:Y:S02]  /*1650*/  DMUL R10, RZ, R6 ;  /* 0x00000006ff0a7228 */ /* 0x000fe40000000000 */
[----:B------:R-:W-:-:S04]  /*1660*/  DMUL R8, R6, 255 ;  /* 0x406fe00006087828 */ /* 0x000fc80000000000 */
[----:B------:R-:W-:-:S04]  /*1670*/  DMUL R2, R2, 255 ;  /* 0x406fe00002027828 */ /* 0x000fc80000000000 */
[----:B------:R-:W0:Y:S04]  /*1680*/  F2I.F64 R10, R10 ;  /* 0x0000000a000a7311 */ /* 0x000e280000301100 */
[----:B------:R-:W-:-:S04]  /*1690*/  DMUL R2, R2, R6 ;  /* 0x0000000602027228 */ /* 0x000fc80000000000 */
[----:B------:R-:W1:Y:S01]  /*16a0*/  F2I.F64 R8, R8 ;  /* 0x0000000800087311 */ /* 0x000e620000301100 */
[----:B0-----:R-:W-:-:S07]  /*16b0*/  IMAD.SHL.U32 R0, R10, 0x100, RZ ;  /* 0x000001000a007824 */ /* 0x001fce00078e00ff */
[----:B------:R-:W0:Y:S01]  /*16c0*/  F2I.F64 R2, R2 ;  /* 0x0000000200027311 */ /* 0x000e220000301100 */
[----:B-1----:R-:W-:-:S04]  /*16d0*/  SHF.L.U32 R7, R8, 0x10, RZ ;  /* 0x0000001008077819 */ /* 0x002fc800000006ff */
[----:B0-----:R-:W-:-:S05]  /*16e0*/  LOP3.LUT R7, R7, R0, R2, 0xfe, !PT ;  /* 0x0000000007077212 */ /* 0x001fca00078efe02 */
[----:B------:R-:W-:Y:S01]  /*16f0*/  STG.E desc[UR4][R4.64], R7 ;  /* 0x0000000704007986 */ /* 0x000fe2000c101904 */
[----:B------:R-:W-:Y:S05]  /*1700*/  EXIT ;  /* 0x000000000000794d */ /* 0x000fea0003800000 */
.L_x_16:
[----:B------:R-:W-:-:S10]  /*1710*/  DMUL R6, RZ, R6 ;  /* 0x00000006ff067228 */ /* 0x000fd40000000000 */
[----:B------:R-:W0:Y:S02]  /*1720*/  F2I.F64 R6, R6 ;  /* 0x0000000600067311 */ /* 0x000e240000301100 */
[C---:B0-----:R-:W-:Y:S02]  /*1730*/  IMAD.U32 R3, R6.reuse, 0x10000, RZ ;  /* 0x0001000006037824 */ /* 0x041fe400078e00ff */
[----:B------:R-:W-:-:S05]  /*1740*/  IMAD.SHL.U32 R0, R6, 0x100, RZ ;  /* 0x0000010006007824 */ /* 0x000fca00078e00ff */
[----:B------:R-:W-:-:S05]  /*1750*/  LOP3.LUT R3, R6, R0, R3, 0xfe, !PT ;  /* 0x0000000006037212 */ /* 0x000fca00078efe03 */
[----:B------:R-:W-:Y:S01]  /*1760*/  STG.E desc[UR4][R4.64], R3 ;  /* 0x0000000304007986 */ /* 0x000fe2000c101904 */
[----:B------:R-:W-:Y:S05]  /*1770*/  EXIT ;  /* 0x000000000000794d */ /* 0x000fea0003800000 */
        .weak           $__internal_0_$__cuda_sm20_div_rn_f64_full
        .type           $__internal_0_$__cuda_sm20_div_rn_f64_full,@function
        .size           $__internal_0_$__cuda_sm20_div_rn_f64_full,(.L_x_25 - $__internal_0_$__cuda_sm20_div_rn_f64_full)
$__internal_0_$__cuda_sm20_div_rn_f64_full:
[C---:B------:R-:W-:Y:S01]  /*1780*/  FSETP.GEU.AND P0, PT, |R13|.reuse, 1.469367938527859385e-39, PT ;  /* 0x001000000d00780b */ /* 0x040fe20003f0e200 */
[----:B------:R-:W-:Y:S01]  /*1790*/  IMAD.U32 R8, RZ, RZ, UR6 ;  /* 0x00000006ff087e24 */ /* 0x000fe2000f8e00ff */
[----:B------:R-:W-:Y:S01]  /*17a0*/  LOP3.LUT R3, R13, 0x800fffff, RZ, 0xc0, !PT ;  /* 0x800fffff0d037812 */ /* 0x000fe200078ec0ff */
[----:B------:R-:W-:Y:S01]  /*17b0*/  IMAD.MOV.U32 R18, RZ, RZ, 0x1 ;  /* 0x00000001ff127424 */ /* 0x000fe200078e00ff */
[----:B------:R-:W-:Y:S01]  /*17c0*/  MOV R2, UR6 ;  /* 0x0000000600027c02 */ /* 0x000fe20008000f00 */
[----:B------:R-:W-:Y:S01]  /*17d0*/  IMAD.MOV.U32 R12, RZ, RZ, R10 ;  /* 0x000000ffff0c7224 */ /* 0x000fe200078e000a */
[----:B------:R-:W-:Y:S01]  /*17e0*/  LOP3.LUT R9, R3, 0x3ff00000, RZ, 0xfc, !PT ;  /* 0x3ff0000003097812 */ /* 0x000fe200078efcff */
[----:B------:R-:W-:Y:S01]  /*17f0*/  IMAD.MOV.U32 R3, RZ, RZ, R13 ;  /* 0x000000ffff037224 */ /* 0x000fe200078e000d */
[C---:B------:R-:W-:Y:S01]  /*1800*/  FSETP.GEU.AND P2, PT, |R11|.reuse, 1.469367938527859385e-39, PT ;  /* 0x001000000b00780b */ /* 0x040fe20003f4e200 */
[----:B------:R-:W-:Y:S01]  /*1810*/  BSSY.RECONVERGENT B1, `(.L_x_19) ;  /* 0x0000051000017945 */ /* 0x000fe20003800200 */
[----:B------:R-:W-:-:S03]  /*1820*/  LOP3.LUT R14, R11, 0x7ff00000, RZ, 0xc0, !PT ;  /* 0x7ff000000b0e7812 */ /* 0x000fc600078ec0ff */
[----:B------:R-:W-:-:S06]  /*1830*/  @!P0 DMUL R8, R2, 8.98846567431157953865e+307 ;  /* 0x7fe0000002088828 */ /* 0x000fcc0000000000 */
[----:B------:R-:W0:Y:S02]  /*1840*/  MUFU.RCP64H R19, R9 ;  /* 0x0000000900137308 */ /* 0x000e240000001800 */
[----:B------:R-:W-:-:S04]  /*1850*/  @!P2 LOP3.LUT R15, R3, 0x7ff00000, RZ, 0xc0, !PT ;  /* 0x7ff00000030fa812 */ /* 0x000fc800078ec0ff */
[----:B------:R-:W-:Y:S02]  /*1860*/  @!P2 ISETP.GE.U32.AND P3, PT, R14, R15, PT ;  /* 0x0000000f0e00a20c */ /* 0x000fe40003f66070 */
[----:B------:R-:W-:Y:S01]  /*1870*/  MOV R15, 0x1ca00000 ;  /* 0x1ca00000000f7802 */ /* 0x000fe20000000f00 */
[----:B0-----:R-:W-:-:S08]  /*1880*/  DFMA R16, R18, -R8, 1 ;  /* 0x3ff000001210742b */ /* 0x001fd00000000808 */
[----:B------:R-:W-:Y:S01]  /*1890*/  DFMA R20, R16, R16, R16 ;  /* 0x000000101014722b */ /* 0x000fe20000000010 */
[----:B------:R-:W-:-:S04]  /*18a0*/  LOP3.LUT R17, R13, 0x7ff00000, RZ, 0xc0, !PT ;  /* 0x7ff000000d117812 */ /* 0x000fc800078ec0ff */
[----:B------:R-:W-:-:S03]  /*18b0*/  ISETP.GE.U32.AND P1, PT, R14, R17, PT ;  /* 0x000000110e00720c */ /* 0x000fc60003f26070 */
[----:B------:R-:W-:Y:S01]  /*18c0*/  DFMA R18, R18, R20, R18 ;  /* 0x000000141212722b */ /* 0x000fe20000000012 */
[C---:B------:R-:W-:Y:S01]  /*18d0*/  @!P2 SEL R21, R15.reuse, 0x63400000, !P3 ;  /* 0x634000000f15a807 */ /* 0x040fe20005800000 */
[----:B------:R-:W-:Y:S01]  /*18e0*/  @!P2 IMAD.MOV.U32 R20, RZ, RZ, RZ ;  /* 0x000000ffff14a224 */ /* 0x000fe200078e00ff */
[----:B------:R-:W-:Y:S02]  /*18f0*/  SEL R13, R15, 0x63400000, !P1 ;  /* 0x634000000f0d7807 */ /* 0x000fe40004800000 */
[--C-:B------:R-:W-:Y:S02]  /*1900*/  @!P2 LOP3.LUT R21, R21, 0x80000000, R11.reuse, 0xf8, !PT ;  /* 0x800000001515a812 */ /* 0x100fe400078ef80b */
[----:B------:R-:W-:Y:S01]  /*1910*/  LOP3.LUT R13, R13, 0x800fffff, R11, 0xf8, !PT ;  /* 0x800fffff0d0d7812 */ /* 0x000fe200078ef80b */
[----:B------:R-:W-:Y:S01]  /*1920*/  DFMA R22, R18, -R8, 1 ;  /* 0x3ff000001216742b */ /* 0x000fe20000000808 */
[----:B------:R-:W-:-:S06]  /*1930*/  @!P2 LOP3.LUT R21, R21, 0x100000, RZ, 0xfc, !PT ;  /* 0x001000001515a812 */ /* 0x000fcc00078efcff */
[----:B------:R-:W-:Y:S02]  /*1940*/  @!P2 DFMA R12, R12, 2, -R20 ;  /* 0x400000000c0ca82b */ /* 0x000fe40000000814 */
[----:B------:R-:W-:Y:S01]  /*1950*/  DFMA R18, R18, R22, R18 ;  /* 0x000000161212722b */ /* 0x000fe20000000012 */
[----:B------:R-:W-:Y:S01]  /*1960*/  IMAD.MOV.U32 R22, RZ, RZ, R14 ;  /* 0x000000ffff167224 */ /* 0x000fe200078e000e */
[----:B------:R-:W-:Y:S02]  /*1970*/  MOV R23, R17 ;  /* 0x0000001100177202 */ /* 0x000fe40000000f00 */
[----:B------:R-:W-:-:S04]  /*1980*/  @!P0 LOP3.LUT R23, R9, 0x7ff00000, RZ, 0xc0, !PT ;  /* 0x7ff0000009178812 */ /* 0x000fc800078ec0ff */
[----:B------:R-:W-:Y:S01]  /*1990*/  @!P2 LOP3.LUT R22, R13, 0x7ff00000, RZ, 0xc0, !PT ;  /* 0x7ff000000d16a812 */ /* 0x000fe200078ec0ff */
[----:B------:R-:W-:Y:S01]  /*19a0*/  DMUL R20, R18, R12 ;  /* 0x0000000c12147228 */ /* 0x000fe20000000000 */
[----:B------:R-:W-:-:S03]  /*19b0*/  VIADD R25, R23, 0xffffffff ;  /* 0xffffffff17197836 */ /* 0x000fc60000000000 */
[----:B------:R-:W-:-:S04]  /*19c0*/  VIADD R24, R22, 0xffffffff ;  /* 0xffffffff16187836 */ /* 0x000fc80000000000 */
[----:B------:R-:W-:Y:S01]  /*19d0*/  DFMA R16, R20, -R8, R12 ;  /* 0x800000081410722b */ /* 0x000fe2000000000c */
[----:B------:R-:W-:-:S04]  /*19e0*/  ISETP.GT.U32.AND P0, PT, R24, 0x7feffffe, PT ;  /* 0x7feffffe1800780c */ /* 0x000fc80003f04070 */
[----:B------:R-:W-:-:S03]  /*19f0*/  ISETP.GT.U32.OR P0, PT, R25, 0x7feffffe, P0 ;  /* 0x7feffffe1900780c */ /* 0x000fc60000704470 */
[----:B------:R-:W-:-:S10]  /*1a00*/  DFMA R16, R18, R16, R20 ;  /* 0x000000101210722b */ /* 0x000fd40000000014 */
[----:B------:R-:W-:Y:S05]  /*1a10*/  @P0 BRA `(.L_x_20) ;  /* 0x00000000006c0947 */ /* 0x000fea0003800000 */
[----:B------:R-:W-:-:S04]  /*1a20*/  LOP3.LUT R11, R3, 0x7ff00000, RZ, 0xc0, !PT ;  /* 0x7ff00000030b7812 */ /* 0x000fc800078ec0ff */
[CC--:B------:R-:W-:Y:S02]  /*1a30*/  VIADDMNMX R10, R14.reuse, -R11.reuse, 0xb9600000, !PT ;  /* 0xb96000000e0a7446 */ /* 0x0c0fe4000780090b */
[----:B------:R-:W-:Y:S02]  /*1a40*/  ISETP.GE.U32.AND P0, PT, R14, R11, PT ;  /* 0x0000000b0e00720c */ /* 0x000fe40003f06070 */
[----:B------:R-:W-:Y:S02]  /*1a50*/  VIMNMX R10, PT, PT, R10, 0x46a00000, PT ;  /* 0x46a000000a0a7848 */ /* 0x000fe40003fe0100 */
[----:B------:R-:W-:-:S05]  /*1a60*/  SEL R15, R15, 0x63400000, !P0 ;  /* 0x634000000f0f7807 */ /* 0x000fca0004000000 */
[----:B------:R-:W-:Y:S02]  /*1a70*/  IMAD.IADD R18, R10, 0x1, -R15 ;  /* 0x000000010a127824 */ /* 0x000fe400078e0a0f */
[----:B------:R-:W-:-:S03]  /*1a80*/  IMAD.MOV.U32 R10, RZ, RZ, RZ ;  /* 0x000000ffff0a7224 */ /* 0x000fc600078e00ff */
[----:B------:R-:W-:-:S06]  /*1a90*/  IADD3 R11, PT, PT, R18, 0x7fe00000, RZ ;  /* 0x7fe00000120b7810 */ /* 0x000fcc0007ffe0ff */
[----:B------:R-:W-:-:S10]  /*1aa0*/  DMUL R14, R16, R10 ;  /* 0x0000000a100e7228 */ /* 0x000fd40000000000 */
[----:B------:R-:W-:-:S13]  /*1ab0*/  FSETP.GTU.AND P0, PT, |R15|, 1.469367938527859385e-39, PT ;  /* 0x001000000f00780b */ /* 0x000fda0003f0c200 */
[----:B------:R-:W-:Y:S05]  /*1ac0*/  @P0 BRA `(.L_x_21) ;  /* 0x0000000000940947 */ /* 0x000fea0003800000 */
[----:B------:R-:W-:Y:S01]  /*1ad0*/  DFMA R8, R16, -R8, R12 ;  /* 0x800000081008722b */ /* 0x000fe2000000000c */
[----:B------:R-:W-:-:S09]  /*1ae0*/  IMAD.MOV.U32 R10, RZ, RZ, RZ ;  /* 0x000000ffff0a7224 */ /* 0x000fd200078e00ff */
[C---:B------:R-:W-:Y:S02]  /*1af0*/  FSETP.NEU.AND P0, PT, R9.reuse, RZ, PT ;  /* 0x000000ff0900720b */ /* 0x040fe40003f0d000 */
[----:B------:R-:W-:-:S04]  /*1b00*/  LOP3.LUT R13, R9, 0x80000000, R3, 0x48, !PT ;  /* 0x80000000090d7812 */ /* 0x000fc800078e4803 */
[----:B------:R-:W-:-:S07]  /*1b10*/  LOP3.LUT R11, R13, R11, RZ, 0xfc, !PT ;  /* 0x0000000b0d0b7212 */ /* 0x000fce00078efcff */
[----:B------:R-:W-:Y:S05]  /*1b20*/  @!P0 BRA `(.L_x_21) ;  /* 0x00000000007c8947 */ /* 0x000fea0003800000 */
[----:B------:R-:W-:Y:S01]  /*1b30*/  IADD3 R3, PT, PT, -R18, RZ, RZ ;  /* 0x000000ff12037210 */ /* 0x000fe20007ffe1ff */
[----:B------:R-:W-:Y:S01]  /*1b40*/  IMAD.MOV.U32 R2, RZ, RZ, RZ ;  /* 0x000000ffff027224 */ /* 0x000fe200078e00ff */
[----:B------:R-:W-:-:S05]  /*1b50*/  DMUL.RP R10, R16, R10 ;  /* 0x0000000a100a7228 */ /* 0x000fca0000008000 */
[----:B------:R-:W-:-:S05]  /*1b60*/  DFMA R2, R14, -R2, R16 ;  /* 0x800000020e02722b */ /* 0x000fca0000000010 */
[----:B------:R-:W-:Y:S02]  /*1b70*/  LOP3.LUT R13, R11, R13, RZ, 0x3c, !PT ;  /* 0x0000000d0b0d7212 */ /* 0x000fe400078e3cff */
[----:B------:R-:W-:-:S04]  /*1b80*/  IADD3 R2, PT, PT, -R18, -0x43300000, RZ ;  /* 0xbcd0000012027810 */ /* 0x000fc80007ffe1ff */
[----:B------:R-:W-:-:S04]  /*1b90*/  FSETP.NEU.AND P0, PT, |R3|, R2, PT ;  /* 0x000000020300720b */ /* 0x000fc80003f0d200 */
[----:B------:R-:W-:Y:S02]  /*1ba0*/  FSEL R14, R10, R14, !P0 ;  /* 0x0000000e0a0e7208 */ /* 0x000fe40004000000 */
[----:B------:R-:W-:Y:S01]  /*1bb0*/  FSEL R15, R13, R15, !P0 ;  /* 0x0000000f0d0f7208 */ /* 0x000fe20004000000 */
[----:B------:R-:W-:Y:S06]  /*1bc0*/  BRA `(.L_x_21) ;  /* 0x0000000000547947 */ /* 0x000fec0003800000 */
.L_x_20:
[----:B------:R-:W-:-:S14]  /*1bd0*/  DSETP.NAN.AND P0, PT, R10, R10, PT ;  /* 0x0000000a0a00722a */ /* 0x000fdc0003f08000 */
[----:B------:R-:W-:Y:S05]  /*1be0*/  @P0 BRA `(.L_x_22) ;  /* 0x0000000000440947 */ /* 0x000fea0003800000 */
[----:B------:R-:W-:-:S14]  /*1bf0*/  DSETP.NAN.AND P0, PT, R2, R2, PT ;  /* 0x000000020200722a */ /* 0x000fdc0003f08000 */
[----:B------:R-:W-:Y:S05]  /*1c00*/  @P0 BRA `(.L_x_23) ;  /* 0x0000000000300947 */ /* 0x000fea0003800000 */
[----:B------:R-:W-:Y:S01]  /*1c10*/  ISETP.NE.AND P0, PT, R22, R23, PT ;  /* 0x000000171600720c */ /* 0x000fe20003f05270 */
[----:B------:R-:W-:Y:S01]  /*1c20*/  IMAD.MOV.U32 R14, RZ, RZ, 0x0 ;  /* 0x00000000ff0e7424 */ /* 0x000fe200078e00ff */
[----:B------:R-:W-:-:S11]  /*1c30*/  MOV R15, 0xfff80000 ;  /* 0xfff80000000f7802 */ /* 0x000fd60000000f00 */
[----:B------:R-:W-:Y:S05]  /*1c40*/  @!P0 BRA `(.L_x_21) ;  /* 0x0000000000348947 */ /* 0x000fea0003800000 */
[----:B------:R-:W-:Y:S02]  /*1c50*/  ISETP.NE.AND P0, PT, R22, 0x7ff00000, PT ;  /* 0x7ff000001600780c */ /* 0x000fe40003f05270 */
[----:B------:R-:W-:Y:S02]  /*1c60*/  LOP3.LUT R15, R11, 0x80000000, R3, 0x48, !PT ;  /* 0x800000000b0f7812 */ /* 0x000fe400078e4803 */
[----:B------:R-:W-:-:S13]  /*1c70*/  ISETP.EQ.OR P0, PT, R23, RZ, !P0 ;  /* 0x000000ff1700720c */ /* 0x000fda0004702670 */
[----:B------:R-:W-:Y:S01]  /*1c80*/  @P0 LOP3.LUT R2, R15, 0x7ff00000, RZ, 0xfc, !PT ;  /* 0x7ff000000f020812 */ /* 0x000fe200078efcff */
[----:B------:R-:W-:Y:S02]  /*1c90*/  @!P0 IMAD.MOV.U32 R14, RZ, RZ, RZ ;  /* 0x000000ffff0e8224 */ /* 0x000fe400078e00ff */
[----:B------:R-:W-:Y:S01]  /*1ca0*/  @P0 IMAD.MOV.U32 R14, RZ, RZ, RZ ;  /* 0x000000ffff0e0224 */ /* 0x000fe200078e00ff */
[----:B------:R-:W-:Y:S01]  /*1cb0*/  @P0 MOV R15, R2 ;  /* 0x00000002000f0202 */ /* 0x000fe20000000f00 */
[----:B------:R-:W-:Y:S06]  /*1cc0*/  BRA `(.L_x_21) ;  /* 0x0000000000147947 */ /* 0x000fec0003800000 */
.L_x_23:
[----:B------:R-:W-:Y:S01]  /*1cd0*/  LOP3.LUT R15, R3, 0x80000, RZ, 0xfc, !PT ;  /* 0x00080000030f7812 */ /* 0x000fe200078efcff */
[----:B------:R-:W-:Y:S01]  /*1ce0*/  IMAD.MOV.U32 R14, RZ, RZ, R2 ;  /* 0x000000ffff0e7224 */ /* 0x000fe200078e0002 */
[----:B------:R-:W-:Y:S06]  /*1cf0*/  BRA `(.L_x_21) ;  /* 0x0000000000087947 */ /* 0x000fec0003800000 */
.L_x_22:
[----:B------:R-:W-:Y:S01]  /*1d00*/  LOP3.LUT R15, R11, 0x80000, RZ, 0xfc, !PT ;  /* 0x000800000b0f7812 */ /* 0x000fe200078efcff */
[----:B------:R-:W-:-:S07]  /*1d10*/  IMAD.MOV.U32 R14, RZ, RZ, R10 ;  /* 0x000000ffff0e7224 */ /* 0x000fce00078e000a */
.L_x_21:
[----:B------:R-:W-:Y:S05]  /*1d20*/  BSYNC.RECONVERGENT B1 ;  /* 0x0000000000017941 */ /* 0x000fea0003800200 */
.L_x_19:
[----:B------:R-:W-:Y:S01]  /*1d30*/  MOV R2, R0 ;  /* 0x0000000000027202 */ /* 0x000fe20000000f00 */
[----:B------:R-:W-:-:S04]  /*1d40*/  IMAD.MOV.U32 R3, RZ, RZ, 0x0 ;  /* 0x00000000ff037424 */ /* 0x000fc800078e00ff */
[----:B------:R-:W-:Y:S05]  /*1d50*/  RET.REL.NODEC R2 `(colorsKernel) ;  /* 0xffffffe002a87950 */ /* 0x000fea0003c3ffff */
.L_x_24:
[----:B------:R-:W-:-:S00]  /*1d60*/  BRA `(.L_x_24) ;  /* 0xfffffffc00fc7947 */ /* 0x000fc0000383ffff */
[----:B------:R-:W-:-:S00]  /*1d70*/  NOP ;  /* 0x0000000000007918 */ /* 0x000fc00000000000 */
        /* <DEDUP_REMOVED lines=8> */
.L_x_25:


//--------------------- .nv.shared.reserved.0     --------------------------
	.section	.nv.shared.reserved.0,"aw",@nobits
	.weak		__nv_reservedSMEM_offset_0_alias
	.size		__nv_reservedSMEM_offset_0_alias, 0, 64
	.other		__nv_reservedSMEM_offset_0_alias,@"STO_CUDA_RESERVED_SHARED STV_DEFAULT"
__nv_reservedSMEM_offset_0_alias:
	.zero		0
	.zero		64


//--------------------- .nv.constant0.colorsKernel --------------------------
	.section	.nv.constant0.colorsKernel,"a",@progbits
	.sectionflags	@""
	.align	4
.nv.constant0.colorsKernel:
	.zero		952


//--------------------- SYMBOLS --------------------------

	.type		.nv.reservedSmem.offset0,@object
	.size		.nv.reservedSmem.offset0,0x4
